// auto-generated by cutlass_sweep.gemm — config: {"arch": "sm_90", "cluster_m": 2, "cluster_n": 1, "dtype": "bf16", "dtype_b": "bf16", "layout": "nt", "stages": 0, "tile_k": 16, "tile_m": 256, "tile_n": 160}
#include "cutlass/cutlass.h"
#include "cutlass/gemm/collective/collective_builder.hpp"
#include "cutlass/gemm/device/gemm_universal_adapter.h"
#include "cutlass/gemm/kernel/gemm_universal.hpp"
#include "cutlass/epilogue/collective/collective_builder.hpp"

using ElemA = cutlass::bfloat16_t;
using ElemB = cutlass::bfloat16_t;
using ElemCD = cutlass::bfloat16_t;
using Acc  = float;
using TileShape    = cute::Shape<cute::_256, cute::_160, cute::_16>;
using ClusterShape = cute::Shape<cute::_2, cute::_1, cute::_1>;

using CollectiveEpilogue = typename cutlass::epilogue::collective::CollectiveBuilder<
    cutlass::arch::Sm90, cutlass::arch::OpClassTensorOp,
    TileShape, ClusterShape,
    cutlass::epilogue::collective::EpilogueTileAuto,
    Acc, Acc,
    ElemCD, cutlass::layout::RowMajor, 128 / cutlass::sizeof_bits<ElemCD>::value,
    ElemCD, cutlass::layout::RowMajor, 128 / cutlass::sizeof_bits<ElemCD>::value,
    cutlass::epilogue::collective::EpilogueScheduleAuto
  >::CollectiveOp;

using CollectiveMainloop = typename cutlass::gemm::collective::CollectiveBuilder<
    cutlass::arch::Sm90, cutlass::arch::OpClassTensorOp,
    ElemA, cutlass::layout::RowMajor, 128 / cutlass::sizeof_bits<ElemA>::value,
    ElemB, cutlass::layout::ColumnMajor, 128 / cutlass::sizeof_bits<ElemB>::value,
    Acc,
    TileShape, ClusterShape,
    cutlass::gemm::collective::StageCountAutoCarveout<static_cast<int>(sizeof(typename CollectiveEpilogue::SharedStorage))>,
    cutlass::gemm::collective::KernelScheduleAuto
  >::CollectiveOp;

using GemmKernel = cutlass::gemm::kernel::GemmUniversal<
    cute::Shape<int,int,int,int>,
    CollectiveMainloop,
    CollectiveEpilogue
>;
using Gemm = cutlass::gemm::device::GemmUniversalAdapter<GemmKernel>;

// Force the device kernel symbol into the cubin without needing a host main.
auto* _anchor = &cutlass::device_kernel<GemmKernel>;


// ===== COMPILED SASS (sm_90a) =====

	.target	sm_90a

	.elftype	@"ET_EXEC"


//--------------------- .note.nv.tkinfo           --------------------------
	.section	.note.nv.tkinfo,"",@"SHT_NOTE"
	.sectionflags	@"SHF_NOTE_NV_TKINFO"
	.tkinfo
        /*0018*/ 	.word	0x00000002
        /*0030*/ 	.string	""
        /*0030*/ 	.string	"ptxas"
        /*0030*/ 	.string	"Cuda compilation tools, release 13.0, V13.0.88"
        /*0030*/ 	.string	"Build cuda_13.0.r13.0/compiler.36424714_0"
        /*0030*/ 	.string	"-arch sm_90a -m 64 "



//--------------------- .note.nv.cuinfo           --------------------------
	.section	.note.nv.cuinfo,"",@"SHT_NOTE"
	.sectionflags	@"SHF_NOTE_NV_CUINFO"
        /*0018*/ 	.short	0x0002
        /*001a*/ 	.short	0x005a
        /*001c*/ 	.short	0x0082
	.zero		2


//--------------------- .nv.info                  --------------------------
	.section	.nv.info,"",@"SHT_CUDA_INFO"
	.align	4


	//----- nvinfo : EIATTR_REGCOUNT
	.align		4
        /*0000*/ 	.byte	0x04, 0x2f
        /*0002*/ 	.short	(.L_15 - .L_14)
	.align		4
.L_14:
        /*0004*/ 	.word	index@(_ZN7cutlass13device_kernelINS_4gemm6kernel13GemmUniversalIN4cute5tupleIJiiiiEEENS1_10collective13CollectiveMmaINS1_34MainloopSm90TmaGmmaWarpSpecializedILi17ENS5_IJNS4_1CILi2EEENSA_ILi1EEESC_EEENS1_35KernelTmaWarpSpecializedCooperativeEEENS5_IJNSA_ILi256EEENSA_ILi160EEENSA_ILi16EEEEEENS_10bfloat16_tENS5_IJlSC_lEEESK_SL_NS4_8TiledMMAINS4_8MMA_AtomIJNS4_4SM904GMMA27MMA_64x32x16_F32BF16BF16_SSILNSP_5MajorE0ELSR_0ELNSP_7ScaleInE1ELSS_1EEEEEENS4_6LayoutISD_NS5_IJSC_NSA_ILi0EEESW_EEEEENS5_IJNS4_10UnderscoreESZ_SZ_EEEEENS4_13SM90_TMA_LOADENS4_14ComposedLayoutINS4_7SwizzleILi1ELi4ELi3EEENS4_18smem_ptr_flag_bitsILi16EEENSV_INS5_IJNSA_ILi8EEESI_EEENS5_IJSI_SC_EEEEEEEvNS4_8identityENS4_23SM90_TMA_LOAD_MULTICASTES1C_vS1D_EENS_8epilogue10collective6detail29Sm90TmaWarpSpecializedAdapterINS1H_15DefaultEpilogueISK_SL_SL_NS1G_6thread17LinearCombinationISK_Li1EffLNS1L_9ScaleType4KindE0ELNS_15FloatRoundStyleE2ESK_EENS1_15EpilogueDefaultEEEEEvvEEEEvNT_6ParamsE)
        /*0008*/ 	.word	0x000000a8


	//----- nvinfo : EIATTR_FRAME_SIZE
	.align		4
.L_15:
        /*000c*/ 	.byte	0x04, 0x11
        /*000e*/ 	.short	(.L_17 - .L_16)
	.align		4
.L_16:
        /*0010*/ 	.word	index@(_ZN7cutlass13device_kernelINS_4gemm6kernel13GemmUniversalIN4cute5tupleIJiiiiEEENS1_10collective13CollectiveMmaINS1_34MainloopSm90TmaGmmaWarpSpecializedILi17ENS5_IJNS4_1CILi2EEENSA_ILi1EEESC_EEENS1_35KernelTmaWarpSpecializedCooperativeEEENS5_IJNSA_ILi256EEENSA_ILi160EEENSA_ILi16EEEEEENS_10bfloat16_tENS5_IJlSC_lEEESK_SL_NS4_8TiledMMAINS4_8MMA_AtomIJNS4_4SM904GMMA27MMA_64x32x16_F32BF16BF16_SSILNSP_5MajorE0ELSR_0ELNSP_7ScaleInE1ELSS_1EEEEEENS4_6LayoutISD_NS5_IJSC_NSA_ILi0EEESW_EEEEENS5_IJNS4_10UnderscoreESZ_SZ_EEEEENS4_13SM90_TMA_LOADENS4_14ComposedLayoutINS4_7SwizzleILi1ELi4ELi3EEENS4_18smem_ptr_flag_bitsILi16EEENSV_INS5_IJNSA_ILi8EEESI_EEENS5_IJSI_SC_EEEEEEEvNS4_8identityENS4_23SM90_TMA_LOAD_MULTICASTES1C_vS1D_EENS_8epilogue10collective6detail29Sm90TmaWarpSpecializedAdapterINS1H_15DefaultEpilogueISK_SL_SL_NS1G_6thread17LinearCombinationISK_Li1EffLNS1L_9ScaleType4KindE0ELNS_15FloatRoundStyleE2ESK_EENS1_15EpilogueDefaultEEEEEvvEEEEvNT_6ParamsE)
        /*0014*/ 	.word	0x00000000


	//----- nvinfo : EIATTR_MIN_STACK_SIZE
	.align		4
.L_17:
        /*0018*/ 	.byte	0x04, 0x12
        /*001a*/ 	.short	(.L_19 - .L_18)
	.align		4
.L_18:
        /*001c*/ 	.word	index@(_ZN7cutlass13device_kernelINS_4gemm6kernel13GemmUniversalIN4cute5tupleIJiiiiEEENS1_10collective13CollectiveMmaINS1_34MainloopSm90TmaGmmaWarpSpecializedILi17ENS5_IJNS4_1CILi2EEENSA_ILi1EEESC_EEENS1_35KernelTmaWarpSpecializedCooperativeEEENS5_IJNSA_ILi256EEENSA_ILi160EEENSA_ILi16EEEEEENS_10bfloat16_tENS5_IJlSC_lEEESK_SL_NS4_8TiledMMAINS4_8MMA_AtomIJNS4_4SM904GMMA27MMA_64x32x16_F32BF16BF16_SSILNSP_5MajorE0ELSR_0ELNSP_7ScaleInE1ELSS_1EEEEEENS4_6LayoutISD_NS5_IJSC_NSA_ILi0EEESW_EEEEENS5_IJNS4_10UnderscoreESZ_SZ_EEEEENS4_13SM90_TMA_LOADENS4_14ComposedLayoutINS4_7SwizzleILi1ELi4ELi3EEENS4_18smem_ptr_flag_bitsILi16EEENSV_INS5_IJNSA_ILi8EEESI_EEENS5_IJSI_SC_EEEEEEEvNS4_8identityENS4_23SM90_TMA_LOAD_MULTICASTES1C_vS1D_EENS_8epilogue10collective6detail29Sm90TmaWarpSpecializedAdapterINS1H_15DefaultEpilogueISK_SL_SL_NS1G_6thread17LinearCombinationISK_Li1EffLNS1L_9ScaleType4KindE0ELNS_15FloatRoundStyleE2ESK_EENS1_15EpilogueDefaultEEEEEvvEEEEvNT_6ParamsE)
        /*0020*/ 	.word	0x00000000
.L_19:


//--------------------- .nv.compat                --------------------------
	.section	.nv.compat,"",@"SHT_CUDA_COMPAT_INFO"
	.align	4
        /*0000*/ 	.byte	0x02, 0x09, 0x01, 0x00, 0x02, 0x02, 0x04, 0x00, 0x02, 0x05, 0x05, 0x00, 0x03, 0x07, 0x01, 0x01
        /*0010*/ 	.byte	0x02, 0x03, 0x01, 0x00, 0x02, 0x06, 0x01, 0x00, 0x04, 0x0b, 0x08, 0x00, 0x00, 0x00, 0x00, 0x00
        /*0020*/ 	.byte	0x00, 0x00, 0x00, 0x00


//--------------------- .nv.info._ZN7cutlass13device_kernelINS_4gemm6kernel13GemmUniversalIN4cute5tupleIJiiiiEEENS1_10collective13CollectiveMmaINS1_34MainloopSm90TmaGmmaWarpSpecializedILi17ENS5_IJNS4_1CILi2EEENSA_ILi1EEESC_EEENS1_35KernelTmaWarpSpecializedCooperativeEEENS5_IJNSA_ILi256EEENSA_ILi160EEENSA_ILi16EEEEEENS_10bfloat16_tENS5_IJlSC_lEEESK_SL_NS4_8TiledMMAINS4_8MMA_AtomIJNS4_4SM904GMMA27MMA_64x32x16_F32BF16BF16_SSILNSP_5MajorE0ELSR_0ELNSP_7ScaleInE1ELSS_1EEEEEENS4_6LayoutISD_NS5_IJSC_NSA_ILi0EEESW_EEEEENS5_IJNS4_10UnderscoreESZ_SZ_EEEEENS4_13SM90_TMA_LOADENS4_14ComposedLayoutINS4_7SwizzleILi1ELi4ELi3EEENS4_18smem_ptr_flag_bitsILi16EEENSV_INS5_IJNSA_ILi8EEESI_EEENS5_IJSI_SC_EEEEEEEvNS4_8identityENS4_23SM90_TMA_LOAD_MULTICASTES1C_vS1D_EENS_8epilogue10collective6detail29Sm90TmaWarpSpecializedAdapterINS1H_15DefaultEpilogueISK_SL_SL_NS1G_6thread17LinearCombinationISK_Li1EffLNS1L_9ScaleType4KindE0ELNS_15FloatRoundStyleE2ESK_EENS1_15EpilogueDefaultEEEEEvvEEEEvNT_6ParamsE --------------------------
	.section	.nv.info._ZN7cutlass13device_kernelINS_4gemm6kernel13GemmUniversalIN4cute5tupleIJiiiiEEENS1_10collective13CollectiveMmaINS1_34MainloopSm90TmaGmmaWarpSpecializedILi17ENS5_IJNS4_1CILi2EEENSA_ILi1EEESC_EEENS1_35KernelTmaWarpSpecializedCooperativeEEENS5_IJNSA_ILi256EEENSA_ILi160EEENSA_ILi16EEEEEENS_10bfloat16_tENS5_IJlSC_lEEESK_SL_NS4_8TiledMMAINS4_8MMA_AtomIJNS4_4SM904GMMA27MMA_64x32x16_F32BF16BF16_SSILNSP_5MajorE0ELSR_0ELNSP_7ScaleInE1ELSS_1EEEEEENS4_6LayoutISD_NS5_IJSC_NSA_ILi0EEESW_EEEEENS5_IJNS4_10UnderscoreESZ_SZ_EEEEENS4_13SM90_TMA_LOADENS4_14ComposedLayoutINS4_7SwizzleILi1ELi4ELi3EEENS4_18smem_ptr_flag_bitsILi16EEENSV_INS5_IJNSA_ILi8EEESI_EEENS5_IJSI_SC_EEEEEEEvNS4_8identityENS4_23SM90_TMA_LOAD_MULTICASTES1C_vS1D_EENS_8epilogue10collective6detail29Sm90TmaWarpSpecializedAdapterINS1H_15DefaultEpilogueISK_SL_SL_NS1G_6thread17LinearCombinationISK_Li1EffLNS1L_9ScaleType4KindE0ELNS_15FloatRoundStyleE2ESK_EENS1_15EpilogueDefaultEEEEEvvEEEEvNT_6ParamsE,"",@"SHT_CUDA_INFO"
	.sectionflags	@""
	.align	4


	//----- nvinfo : EIATTR_CUDA_API_VERSION
	.align		4
        /*0000*/ 	.byte	0x04, 0x37
        /*0002*/ 	.short	(.L_21 - .L_20)
.L_20:
        /*0004*/ 	.word	0x00000082


	//----- nvinfo : EIATTR_KPARAM_INFO
	.align		4
.L_21:
        /*0008*/ 	.byte	0x04, 0x17
        /*000a*/ 	.short	(.L_23 - .L_22)
.L_22:
        /*000c*/ 	.word	0x00000000
        /*0010*/ 	.short	0x0000
        /*0012*/ 	.short	0x0070
        /*0014*/ 	.byte	0x00, 0xf0, 0x01, 0x10


	//----- nvinfo : EIATTR_SPARSE_MMA_MASK
	.align		4
.L_23:
        /*0018*/ 	.byte	0x03, 0x50
        /*001a*/ 	.short	0x0000


	//----- nvinfo : EIATTR_MAXREG_COUNT
	.align		4
        /*001c*/ 	.byte	0x03, 0x1b
        /*001e*/ 	.short	0x00a8


	//----- nvinfo : EIATTR_NUM_BARRIERS
	.align		4
        /*0020*/ 	.byte	0x02, 0x4c
        /*0022*/ 	.byte	0x01
	.zero		1


	//----- nvinfo : EIATTR_EXTERNS
	.align		4
        /*0024*/ 	.byte	0x04, 0x0f
        /*0026*/ 	.short	(.L_25 - .L_24)


	//   ....[0]....
	.align		4
.L_24:
        /*0028*/ 	.word	index@(__assertfail)


	//----- nvinfo : EIATTR_MERCURY_ISA_VERSION
	.align		4
.L_25:
        /*002c*/ 	.byte	0x03, 0x5f
        /*002e*/ 	.short	0x0101


	//----- nvinfo : EIATTR_INT_WARP_WIDE_INSTR_OFFSETS
	.align		4
        /*0030*/ 	.byte	0x04, 0x31
        /*0032*/ 	.short	(.L_27 - .L_26)


	//   ....[0]....
.L_26:
        /*0034*/ 	.word	0x00000720


	//   ....[1]....
        /*0038*/ 	.word	0x00000740


	//   ....[2]....
        /*003c*/ 	.word	0x000008d0


	//----- nvinfo : EIATTR_COOP_GROUP_MASK_REGIDS
	.align		4
.L_27:
        /*0040*/ 	.byte	0x04, 0x29
        /*0042*/ 	.short	(.L_29 - .L_28)


	//   ....[0]....
.L_28:
        /*0044*/ 	.word	0xffffffff


	//   ....[1]....
        /*0048*/ 	.word	0xffffffff


	//   ....[2]....
        /*004c*/ 	.word	0xffffffff


	//   ....[3]....
        /*0050*/ 	.word	0xffffffff


	//   ....[4]....
        /*0054*/ 	.word	0xffffffff


	//   ....[5]....
        /*0058*/ 	.word	0xffffffff


	//----- nvinfo : EIATTR_COOP_GROUP_INSTR_OFFSETS
	.align		4
.L_29:
        /*005c*/ 	.byte	0x04, 0x28
        /*005e*/ 	.short	(.L_31 - .L_30)


	//   ....[0]....
.L_30:
        /*0060*/ 	.word	0x00000060


	//   ....[1]....
        /*0064*/ 	.word	0x00000070


	//   ....[2]....
        /*0068*/ 	.word	0x00000190


	//   ....[3]....
        /*006c*/ 	.word	0x00000590


	//   ....[4]....
        /*0070*/ 	.word	0x00000a00


	//   ....[5]....
        /*0074*/ 	.word	0x00001590


	//----- nvinfo : EIATTR_REG_RECONFIG
	.align		4
.L_31:
        /*0078*/ 	.byte	0x01, 0x54
	.zero		2


	//----- nvinfo : EIATTR_SYSCALL_OFFSETS
	.align		4
        /*007c*/ 	.byte	0x04, 0x46
        /*007e*/ 	.short	(.L_33 - .L_32)


	//   ....[0]....
.L_32:
        /*0080*/ 	.word	0x00001750


	//----- nvinfo : EIATTR_MBARRIER_INSTR_OFFSETS
	.align		4
.L_33:
        /*0084*/ 	.byte	0x04, 0x39
        /*0086*/ 	.short	(.L_35 - .L_34)


	//   ....[0]....
.L_34:
        /*0088*/ 	.word	0x00000330
        /*008c*/ 	.word	0x000000ff
        /*0090*/ 	.word	0x00000000
        /*0094*/ 	.short	0x0100
        /*0096*/ 	.byte	0x08
	.zero		1


	//   ....[1]....
        /*0098*/ 	.word	0x00000340
        /*009c*/ 	.word	0x000000ff
        /*00a0*/ 	.word	0x00000088
        /*00a4*/ 	.short	0x0100
        /*00a6*/ 	.byte	0x08
	.zero		1


	//   ....[2]....
        /*00a8*/ 	.word	0x00000350
        /*00ac*/ 	.word	0x000000ff
        /*00b0*/ 	.word	0x00000008
        /*00b4*/ 	.short	0x0100
        /*00b6*/ 	.byte	0x08
	.zero		1


	//   ....[3]....
        /*00b8*/ 	.word	0x00000360
        /*00bc*/ 	.word	0x000000ff
        /*00c0*/ 	.word	0x00000090
        /*00c4*/ 	.short	0x0100
        /*00c6*/ 	.byte	0x08
	.zero		1


	//   ....[4]....
        /*00c8*/ 	.word	0x00000370
        /*00cc*/ 	.word	0x000000ff
        /*00d0*/ 	.word	0x00000010
        /*00d4*/ 	.short	0x0100
        /*00d6*/ 	.byte	0x08
	.zero		1


	//   ....[5]....
        /*00d8*/ 	.word	0x00000380
        /*00dc*/ 	.word	0x000000ff
        /*00e0*/ 	.word	0x00000098
        /*00e4*/ 	.short	0x0100
        /*00e6*/ 	.byte	0x08
	.zero		1


	//   ....[6]....
        /*00e8*/ 	.word	0x00000390
        /*00ec*/ 	.word	0x000000ff
        /*00f0*/ 	.word	0x00000018
        /*00f4*/ 	.short	0x0100
        /*00f6*/ 	.byte	0x08
	.zero		1


	//   ....[7]....
        /*00f8*/ 	.word	0x000003a0
        /*00fc*/ 	.word	0x000000ff
        /*0100*/ 	.word	0x000000a0
        /*0104*/ 	.short	0x0100
        /*0106*/ 	.byte	0x08
	.zero		1


	//   ....[8]....
        /*0108*/ 	.word	0x000003b0
        /*010c*/ 	.word	0x000000ff
        /*0110*/ 	.word	0x00000020
        /*0114*/ 	.short	0x0100
        /*0116*/ 	.byte	0x08
	.zero		1


	//   ....[9]....
        /*0118*/ 	.word	0x000003c0
        /*011c*/ 	.word	0x000000ff
        /*0120*/ 	.word	0x000000a8
        /*0124*/ 	.short	0x0100
        /*0126*/ 	.byte	0x08
	.zero		1


	//   ....[10]....
        /*0128*/ 	.word	0x000003d0
        /*012c*/ 	.word	0x000000ff
        /*0130*/ 	.word	0x00000028
        /*0134*/ 	.short	0x0100
        /*0136*/ 	.byte	0x08
	.zero		1


	//   ....[11]....
        /*0138*/ 	.word	0x000003e0
        /*013c*/ 	.word	0x000000ff
        /*0140*/ 	.word	0x000000b0
        /*0144*/ 	.short	0x0100
        /*0146*/ 	.byte	0x08
	.zero		1


	//   ....[12]....
        /*0148*/ 	.word	0x000003f0
        /*014c*/ 	.word	0x000000ff
        /*0150*/ 	.word	0x00000030
        /*0154*/ 	.short	0x0100
        /*0156*/ 	.byte	0x08
	.zero		1


	//   ....[13]....
        /*0158*/ 	.word	0x00000400
        /*015c*/ 	.word	0x000000ff
        /*0160*/ 	.word	0x000000b8
        /*0164*/ 	.short	0x0100
        /*0166*/ 	.byte	0x08
	.zero		1


	//   ....[14]....
        /*0168*/ 	.word	0x00000410
        /*016c*/ 	.word	0x000000ff
        /*0170*/ 	.word	0x00000038
        /*0174*/ 	.short	0x0100
        /*0176*/ 	.byte	0x08
	.zero		1


	//   ....[15]....
        /*0178*/ 	.word	0x00000420
        /*017c*/ 	.word	0x000000ff
        /*0180*/ 	.word	0x000000c0
        /*0184*/ 	.short	0x0100
        /*0186*/ 	.byte	0x08
	.zero		1


	//   ....[16]....
        /*0188*/ 	.word	0x00000430
        /*018c*/ 	.word	0x000000ff
        /*0190*/ 	.word	0x00000040
        /*0194*/ 	.short	0x0100
        /*0196*/ 	.byte	0x08
	.zero		1


	//   ....[17]....
        /*0198*/ 	.word	0x00000440
        /*019c*/ 	.word	0x000000ff
        /*01a0*/ 	.word	0x000000c8
        /*01a4*/ 	.short	0x0100
        /*01a6*/ 	.byte	0x08
	.zero		1


	//   ....[18]....
        /*01a8*/ 	.word	0x00000450
        /*01ac*/ 	.word	0x000000ff
        /*01b0*/ 	.word	0x00000048
        /*01b4*/ 	.short	0x0100
        /*01b6*/ 	.byte	0x08
	.zero		1


	//   ....[19]....
        /*01b8*/ 	.word	0x00000460
        /*01bc*/ 	.word	0x000000ff
        /*01c0*/ 	.word	0x000000d0
        /*01c4*/ 	.short	0x0100
        /*01c6*/ 	.byte	0x08
	.zero		1


	//   ....[20]....
        /*01c8*/ 	.word	0x00000470
        /*01cc*/ 	.word	0x000000ff
        /*01d0*/ 	.word	0x00000050
        /*01d4*/ 	.short	0x0100
        /*01d6*/ 	.byte	0x08
	.zero		1


	//   ....[21]....
        /*01d8*/ 	.word	0x00000480
        /*01dc*/ 	.word	0x000000ff
        /*01e0*/ 	.word	0x000000d8
        /*01e4*/ 	.short	0x0100
        /*01e6*/ 	.byte	0x08
	.zero		1


	//   ....[22]....
        /*01e8*/ 	.word	0x00000490
        /*01ec*/ 	.word	0x000000ff
        /*01f0*/ 	.word	0x00000058
        /*01f4*/ 	.short	0x0100
        /*01f6*/ 	.byte	0x08
	.zero		1


	//   ....[23]....
        /*01f8*/ 	.word	0x000004a0
        /*01fc*/ 	.word	0x000000ff
        /*0200*/ 	.word	0x000000e0
        /*0204*/ 	.short	0x0100
        /*0206*/ 	.byte	0x08
	.zero		1


	//   ....[24]....
        /*0208*/ 	.word	0x000004b0
        /*020c*/ 	.word	0x000000ff
        /*0210*/ 	.word	0x00000060
        /*0214*/ 	.short	0x0100
        /*0216*/ 	.byte	0x08
	.zero		1


	//   ....[25]....
        /*0218*/ 	.word	0x000004c0
        /*021c*/ 	.word	0x000000ff
        /*0220*/ 	.word	0x000000e8
        /*0224*/ 	.short	0x0100
        /*0226*/ 	.byte	0x08
	.zero		1


	//   ....[26]....
        /*0228*/ 	.word	0x000004d0
        /*022c*/ 	.word	0x000000ff
        /*0230*/ 	.word	0x00000068
        /*0234*/ 	.short	0x0100
        /*0236*/ 	.byte	0x08
	.zero		1


	//   ....[27]....
        /*0238*/ 	.word	0x000004e0
        /*023c*/ 	.word	0x000000ff
        /*0240*/ 	.word	0x000000f0
        /*0244*/ 	.short	0x0100
        /*0246*/ 	.byte	0x08
	.zero		1


	//   ....[28]....
        /*0248*/ 	.word	0x000004f0
        /*024c*/ 	.word	0x000000ff
        /*0250*/ 	.word	0x00000070
        /*0254*/ 	.short	0x0100
        /*0256*/ 	.byte	0x08
	.zero		1


	//   ....[29]....
        /*0258*/ 	.word	0x00000500
        /*025c*/ 	.word	0x000000ff
        /*0260*/ 	.word	0x000000f8
        /*0264*/ 	.short	0x0100
        /*0266*/ 	.byte	0x08
	.zero		1


	//   ....[30]....
        /*0268*/ 	.word	0x00000510
        /*026c*/ 	.word	0x000000ff
        /*0270*/ 	.word	0x00000078
        /*0274*/ 	.short	0x0100
        /*0276*/ 	.byte	0x08
	.zero		1


	//   ....[31]....
        /*0278*/ 	.word	0x00000520
        /*027c*/ 	.word	0x000000ff
        /*0280*/ 	.word	0x00000100
        /*0284*/ 	.short	0x0100
        /*0286*/ 	.byte	0x08
	.zero		1


	//   ....[32]....
        /*0288*/ 	.word	0x00000530
        /*028c*/ 	.word	0x000000ff
        /*0290*/ 	.word	0x00000080
        /*0294*/ 	.short	0x0100
        /*0296*/ 	.byte	0x08
	.zero		1


	//   ....[33]....
        /*0298*/ 	.word	0x00000540
        /*029c*/ 	.word	0x000000ff
        /*02a0*/ 	.word	0x00000108
        /*02a4*/ 	.short	0x0100
        /*02a6*/ 	.byte	0x08
	.zero		1


	//   ....[34]....
        /*02a8*/ 	.word	0x00000910
        /*02ac*/ 	.word	0x000000ff
        /*02b0*/ 	.word	0x00000120
        /*02b4*/ 	.short	0x0100
        /*02b6*/ 	.byte	0x06
	.zero		1


	//   ....[35]....
        /*02b8*/ 	.word	0x00000970
        /*02bc*/ 	.word	0x000000ff
        /*02c0*/ 	.word	0x00000128
        /*02c4*/ 	.short	0x0100
        /*02c6*/ 	.byte	0x06
	.zero		1


	//   ....[36]....
        /*02c8*/ 	.word	0x000017e0
        /*02cc*/ 	.word	0x00000003
        /*02d0*/ 	.word	0x00000000
        /*02d4*/ 	.short	0x010a
        /*02d6*/ 	.byte	0x3f
	.zero		1


	//   ....[37]....
        /*02d8*/ 	.word	0x00001820
        /*02dc*/ 	.word	0x00000003
        /*02e0*/ 	.word	0x00000000
        /*02e4*/ 	.short	0x010a
        /*02e6*/ 	.byte	0x3f
	.zero		1


	//   ....[38]....
        /*02e8*/ 	.word	0x00001da0
        /*02ec*/ 	.word	0x000000ff
        /*02f0*/ 	.word	0x00000000
        /*02f4*/ 	.short	0x010a
        /*02f6*/ 	.byte	0x04
	.zero		1


	//   ....[39]....
        /*02f8*/ 	.word	0x00001de0
        /*02fc*/ 	.word	0x000000ff
        /*0300*/ 	.word	0x00000000
        /*0304*/ 	.short	0x010a
        /*0306*/ 	.byte	0x04
	.zero		1


	//   ....[40]....
        /*0308*/ 	.word	0x00002240
        /*030c*/ 	.word	0x00000006
        /*0310*/ 	.word	0x00000000
        /*0314*/ 	.short	0x0101
        /*0316*/ 	.byte	0x3f
	.zero		1


	//   ....[41]....
        /*0318*/ 	.word	0x00002410
        /*031c*/ 	.word	0x00000000
        /*0320*/ 	.word	0x00000000
        /*0324*/ 	.short	0x0101
        /*0326*/ 	.byte	0x3f
	.zero		1


	//   ....[42]....
        /*0328*/ 	.word	0x0000d470
        /*032c*/ 	.word	0x0000000e
        /*0330*/ 	.word	0x00000088
        /*0334*/ 	.short	0x010a
        /*0336*/ 	.byte	0x3f
	.zero		1


	//   ....[43]....
        /*0338*/ 	.word	0x0000d810
        /*033c*/ 	.word	0x00000006
        /*0340*/ 	.word	0x00000128
        /*0344*/ 	.short	0x0101
        /*0346*/ 	.byte	0x3f
	.zero		1


	//   ....[44]....
        /*0348*/ 	.word	0x0000dfb0
        /*034c*/ 	.word	0x00000007
        /*0350*/ 	.word	0x00000000
        /*0354*/ 	.short	0x010a
        /*0356*/ 	.byte	0x3f
	.zero		1


	//   ....[45]....
        /*0358*/ 	.word	0x0000e030
        /*035c*/ 	.word	0x00000009
        /*0360*/ 	.word	0x00000000
        /*0364*/ 	.short	0x010a
        /*0366*/ 	.byte	0x3f
	.zero		1


	//   ....[46]....
        /*0368*/ 	.word	0x0000e0c0
        /*036c*/ 	.word	0x00000006
        /*0370*/ 	.word	0x00000000
        /*0374*/ 	.short	0x010a
        /*0376*/ 	.byte	0x3f
	.zero		1


	//   ....[47]....
        /*0378*/ 	.word	0x0000e150
        /*037c*/ 	.word	0x00000009
        /*0380*/ 	.word	0x00000000
        /*0384*/ 	.short	0x010a
        /*0386*/ 	.byte	0x3f
	.zero		1


	//   ....[48]....
        /*0388*/ 	.word	0x0000e1e0
        /*038c*/ 	.word	0x00000006
        /*0390*/ 	.word	0x00000000
        /*0394*/ 	.short	0x010a
        /*0396*/ 	.byte	0x3f
	.zero		1


	//   ....[49]....
        /*0398*/ 	.word	0x0000e270
        /*039c*/ 	.word	0x00000009
        /*03a0*/ 	.word	0x00000000
        /*03a4*/ 	.short	0x010a
        /*03a6*/ 	.byte	0x3f
	.zero		1


	//   ....[50]....
        /*03a8*/ 	.word	0x0000e300
        /*03ac*/ 	.word	0x00000006
        /*03b0*/ 	.word	0x00000000
        /*03b4*/ 	.short	0x010a
        /*03b6*/ 	.byte	0x3f
	.zero		1


	//   ....[51]....
        /*03b8*/ 	.word	0x0000e390
        /*03bc*/ 	.word	0x00000009
        /*03c0*/ 	.word	0x00000000
        /*03c4*/ 	.short	0x010a
        /*03c6*/ 	.byte	0x3f
	.zero		1


	//   ....[52]....
        /*03c8*/ 	.word	0x0000e420
        /*03cc*/ 	.word	0x00000006
        /*03d0*/ 	.word	0x00000000
        /*03d4*/ 	.short	0x010a
        /*03d6*/ 	.byte	0x3f
	.zero		1


	//   ....[53]....
        /*03d8*/ 	.word	0x0000e4b0
        /*03dc*/ 	.word	0x00000009
        /*03e0*/ 	.word	0x00000000
        /*03e4*/ 	.short	0x010a
        /*03e6*/ 	.byte	0x3f
	.zero		1


	//   ....[54]....
        /*03e8*/ 	.word	0x0000e540
        /*03ec*/ 	.word	0x00000006
        /*03f0*/ 	.word	0x00000000
        /*03f4*/ 	.short	0x010a
        /*03f6*/ 	.byte	0x3f
	.zero		1


	//   ....[55]....
        /*03f8*/ 	.word	0x0000e5d0
        /*03fc*/ 	.word	0x00000009
        /*0400*/ 	.word	0x00000000
        /*0404*/ 	.short	0x010a
        /*0406*/ 	.byte	0x3f
	.zero		1


	//   ....[56]....
        /*0408*/ 	.word	0x0000e660
        /*040c*/ 	.word	0x00000006
        /*0410*/ 	.word	0x00000000
        /*0414*/ 	.short	0x010a
        /*0416*/ 	.byte	0x3f
	.zero		1


	//   ....[57]....
        /*0418*/ 	.word	0x0000e6f0
        /*041c*/ 	.word	0x00000009
        /*0420*/ 	.word	0x00000000
        /*0424*/ 	.short	0x010a
        /*0426*/ 	.byte	0x3f
	.zero		1


	//   ....[58]....
        /*0428*/ 	.word	0x0000e780
        /*042c*/ 	.word	0x00000006
        /*0430*/ 	.word	0x00000000
        /*0434*/ 	.short	0x010a
        /*0436*/ 	.byte	0x3f
	.zero		1


	//   ....[59]....
        /*0438*/ 	.word	0x0000e810
        /*043c*/ 	.word	0x00000009
        /*0440*/ 	.word	0x00000000
        /*0444*/ 	.short	0x010a
        /*0446*/ 	.byte	0x3f
	.zero		1


	//   ....[60]....
        /*0448*/ 	.word	0x0000e8a0
        /*044c*/ 	.word	0x00000003
        /*0450*/ 	.word	0x00000000
        /*0454*/ 	.short	0x010a
        /*0456*/ 	.byte	0x3f
	.zero		1


	//   ....[61]....
        /*0458*/ 	.word	0x0000e900
        /*045c*/ 	.word	0x00000003
        /*0460*/ 	.word	0x00000000
        /*0464*/ 	.short	0x010a
        /*0466*/ 	.byte	0x3f
	.zero		1


	//   ....[62]....
        /*0468*/ 	.word	0x0000e960
        /*046c*/ 	.word	0x00000006
        /*0470*/ 	.word	0x00000000
        /*0474*/ 	.short	0x010a
        /*0476*/ 	.byte	0x3f
	.zero		1


	//   ....[63]....
        /*0478*/ 	.word	0x0000ea30
        /*047c*/ 	.word	0x0000000e
        /*0480*/ 	.word	0x00000088
        /*0484*/ 	.short	0x010a
        /*0486*/ 	.byte	0x3f
	.zero		1


	//   ....[64]....
        /*0488*/ 	.word	0x0000eb00
        /*048c*/ 	.word	0x00000007
        /*0490*/ 	.word	0x00000000
        /*0494*/ 	.short	0x010a
        /*0496*/ 	.byte	0x3f
	.zero		1


	//   ....[65]....
        /*0498*/ 	.word	0x0000eb50
        /*049c*/ 	.word	0x00000009
        /*04a0*/ 	.word	0x00000000
        /*04a4*/ 	.short	0x010a
        /*04a6*/ 	.byte	0x3f
	.zero		1


	//   ....[66]....
        /*04a8*/ 	.word	0x0000eba0
        /*04ac*/ 	.word	0x00000006
        /*04b0*/ 	.word	0x00000000
        /*04b4*/ 	.short	0x010a
        /*04b6*/ 	.byte	0x3f
	.zero		1


	//   ....[67]....
        /*04b8*/ 	.word	0x0000ebf0
        /*04bc*/ 	.word	0x00000009
        /*04c0*/ 	.word	0x00000000
        /*04c4*/ 	.short	0x010a
        /*04c6*/ 	.byte	0x3f
	.zero		1


	//   ....[68]....
        /*04c8*/ 	.word	0x0000ec40
        /*04cc*/ 	.word	0x00000006
        /*04d0*/ 	.word	0x00000000
        /*04d4*/ 	.short	0x010a
        /*04d6*/ 	.byte	0x3f
	.zero		1


	//   ....[69]....
        /*04d8*/ 	.word	0x0000ec90
        /*04dc*/ 	.word	0x00000009
        /*04e0*/ 	.word	0x00000000
        /*04e4*/ 	.short	0x010a
        /*04e6*/ 	.byte	0x3f
	.zero		1


	//   ....[70]....
        /*04e8*/ 	.word	0x0000ece0
        /*04ec*/ 	.word	0x00000006
        /*04f0*/ 	.word	0x00000000
        /*04f4*/ 	.short	0x010a
        /*04f6*/ 	.byte	0x3f
	.zero		1


	//   ....[71]....
        /*04f8*/ 	.word	0x0000ed30
        /*04fc*/ 	.word	0x00000009
        /*0500*/ 	.word	0x00000000
        /*0504*/ 	.short	0x010a
        /*0506*/ 	.byte	0x3f
	.zero		1


	//   ....[72]....
        /*0508*/ 	.word	0x0000ed80
        /*050c*/ 	.word	0x00000006
        /*0510*/ 	.word	0x00000000
        /*0514*/ 	.short	0x010a
        /*0516*/ 	.byte	0x3f
	.zero		1


	//   ....[73]....
        /*0518*/ 	.word	0x0000edd0
        /*051c*/ 	.word	0x00000009
        /*0520*/ 	.word	0x00000000
        /*0524*/ 	.short	0x010a
        /*0526*/ 	.byte	0x3f
	.zero		1


	//   ....[74]....
        /*0528*/ 	.word	0x0000ee20
        /*052c*/ 	.word	0x00000006
        /*0530*/ 	.word	0x00000000
        /*0534*/ 	.short	0x010a
        /*0536*/ 	.byte	0x3f
	.zero		1


	//   ....[75]....
        /*0538*/ 	.word	0x0000ee70
        /*053c*/ 	.word	0x00000009
        /*0540*/ 	.word	0x00000000
        /*0544*/ 	.short	0x010a
        /*0546*/ 	.byte	0x3f
	.zero		1


	//   ....[76]....
        /*0548*/ 	.word	0x0000eec0
        /*054c*/ 	.word	0x00000006
        /*0550*/ 	.word	0x00000000
        /*0554*/ 	.short	0x010a
        /*0556*/ 	.byte	0x3f
	.zero		1


	//   ....[77]....
        /*0558*/ 	.word	0x0000ef10
        /*055c*/ 	.word	0x00000009
        /*0560*/ 	.word	0x00000000
        /*0564*/ 	.short	0x010a
        /*0566*/ 	.byte	0x3f
	.zero		1


	//   ....[78]....
        /*0568*/ 	.word	0x0000ef60
        /*056c*/ 	.word	0x00000006
        /*0570*/ 	.word	0x00000000
        /*0574*/ 	.short	0x010a
        /*0576*/ 	.byte	0x3f
	.zero		1


	//   ....[79]....
        /*0578*/ 	.word	0x0000efb0
        /*057c*/ 	.word	0x00000009
        /*0580*/ 	.word	0x00000000
        /*0584*/ 	.short	0x010a
        /*0586*/ 	.byte	0x3f
	.zero		1


	//----- nvinfo : EIATTR_NUM_MBARRIERS
	.align		4
.L_35:
        /*0588*/ 	.byte	0x03, 0x38
        /*058a*/ 	.short	0x0024


	//----- nvinfo : EIATTR_EXIT_INSTR_OFFSETS
	.align		4
        /*058c*/ 	.byte	0x04, 0x1c
        /*058e*/ 	.short	(.L_37 - .L_36)


	//   ....[0]....
.L_36:
        /*0590*/ 	.word	0x00000c30


	//   ....[1]....
        /*0594*/ 	.word	0x000014c0


	//   ....[2]....
        /*0598*/ 	.word	0x0000cb00


	//   ....[3]....
        /*059c*/ 	.word	0x0000d100


	//   ....[4]....
        /*05a0*/ 	.word	0x0000e8f0


	//----- nvinfo : EIATTR_MAX_THREADS
	.align		4
.L_37:
        /*05a4*/ 	.byte	0x04, 0x05
        /*05a6*/ 	.short	(.L_39 - .L_38)
.L_38:
        /*05a8*/ 	.word	0x00000180
        /*05ac*/ 	.word	0x00000001
        /*05b0*/ 	.word	0x00000001


	//----- nvinfo : EIATTR_CRS_STACK_SIZE
	.align		4
.L_39:
        /*05b4*/ 	.byte	0x04, 0x1e
        /*05b6*/ 	.short	(.L_41 - .L_40)
.L_40:
        /*05b8*/ 	.word	0x00000000


	//----- nvinfo : EIATTR_CBANK_PARAM_SIZE
	.align		4
.L_41:
        /*05bc*/ 	.byte	0x03, 0x19
        /*05be*/ 	.short	0x0470


	//----- nvinfo : EIATTR_PARAM_CBANK
	.align		4
        /*05c0*/ 	.byte	0x04, 0x0a
        /*05c2*/ 	.short	(.L_43 - .L_42)
	.align		4
.L_42:
        /*05c4*/ 	.word	index@(.nv.constant0._ZN7cutlass13device_kernelINS_4gemm6kernel13GemmUniversalIN4cute5tupleIJiiiiEEENS1_10collective13CollectiveMmaINS1_34MainloopSm90TmaGmmaWarpSpecializedILi17ENS5_IJNS4_1CILi2EEENSA_ILi1EEESC_EEENS1_35KernelTmaWarpSpecializedCooperativeEEENS5_IJNSA_ILi256EEENSA_ILi160EEENSA_ILi16EEEEEENS_10bfloat16_tENS5_IJlSC_lEEESK_SL_NS4_8TiledMMAINS4_8MMA_AtomIJNS4_4SM904GMMA27MMA_64x32x16_F32BF16BF16_SSILNSP_5MajorE0ELSR_0ELNSP_7ScaleInE1ELSS_1EEEEEENS4_6LayoutISD_NS5_IJSC_NSA_ILi0EEESW_EEEEENS5_IJNS4_10UnderscoreESZ_SZ_EEEEENS4_13SM90_TMA_LOADENS4_14ComposedLayoutINS4_7SwizzleILi1ELi4ELi3EEENS4_18smem_ptr_flag_bitsILi16EEENSV_INS5_IJNSA_ILi8EEESI_EEENS5_IJSI_SC_EEEEEEEvNS4_8identityENS4_23SM90_TMA_LOAD_MULTICASTES1C_vS1D_EENS_8epilogue10collective6detail29Sm90TmaWarpSpecializedAdapterINS1H_15DefaultEpilogueISK_SL_SL_NS1G_6thread17LinearCombinationISK_Li1EffLNS1L_9ScaleType4KindE0ELNS_15FloatRoundStyleE2ESK_EENS1_15EpilogueDefaultEEEEEvvEEEEvNT_6ParamsE)
        /*05c8*/ 	.short	0x0210
        /*05ca*/ 	.short	0x0470


	//----- nvinfo : EIATTR_SW_WAR
	.align		4
.L_43:
        /*05cc*/ 	.byte	0x04, 0x36
        /*05ce*/ 	.short	(.L_45 - .L_44)
.L_44:
        /*05d0*/ 	.word	0x00000008
.L_45:


//--------------------- .nv.callgraph             --------------------------
	.section	.nv.callgraph,"",@"SHT_CUDA_CALLGRAPH"
	.align	4
	.sectionentsize	8
	.align		4
        /*0000*/ 	.word	0x00000000
	.align		4
        /*0004*/ 	.word	0xffffffff
	.align		4
        /*0008*/ 	.word	index@(_ZN7cutlass13device_kernelINS_4gemm6kernel13GemmUniversalIN4cute5tupleIJiiiiEEENS1_10collective13CollectiveMmaINS1_34MainloopSm90TmaGmmaWarpSpecializedILi17ENS5_IJNS4_1CILi2EEENSA_ILi1EEESC_EEENS1_35KernelTmaWarpSpecializedCooperativeEEENS5_IJNSA_ILi256EEENSA_ILi160EEENSA_ILi16EEEEEENS_10bfloat16_tENS5_IJlSC_lEEESK_SL_NS4_8TiledMMAINS4_8MMA_AtomIJNS4_4SM904GMMA27MMA_64x32x16_F32BF16BF16_SSILNSP_5MajorE0ELSR_0ELNSP_7ScaleInE1ELSS_1EEEEEENS4_6LayoutISD_NS5_IJSC_NSA_ILi0EEESW_EEEEENS5_IJNS4_10UnderscoreESZ_SZ_EEEEENS4_13SM90_TMA_LOADENS4_14ComposedLayoutINS4_7SwizzleILi1ELi4ELi3EEENS4_18smem_ptr_flag_bitsILi16EEENSV_INS5_IJNSA_ILi8EEESI_EEENS5_IJSI_SC_EEEEEEEvNS4_8identityENS4_23SM90_TMA_LOAD_MULTICASTES1C_vS1D_EENS_8epilogue10collective6detail29Sm90TmaWarpSpecializedAdapterINS1H_15DefaultEpilogueISK_SL_SL_NS1G_6thread17LinearCombinationISK_Li1EffLNS1L_9ScaleType4KindE0ELNS_15FloatRoundStyleE2ESK_EENS1_15EpilogueDefaultEEEEEvvEEEEvNT_6ParamsE)
	.align		4
        /*000c*/ 	.word	index@(__assertfail)
	.align		4
        /*0010*/ 	.word	0x00000000
	.align		4
        /*0014*/ 	.word	0xfffffffe
	.align		4
        /*0018*/ 	.word	0x00000000
	.align		4
        /*001c*/ 	.word	0xfffffffd
	.align		4
        /*0020*/ 	.word	0x00000000
	.align		4
        /*0024*/ 	.word	0xfffffffc


//--------------------- .nv.constant4             --------------------------
	.section	.nv.constant4,"a",@progbits
	.align	8
	.align		8
.nv.constant4:
        /*0000*/ 	.dword	__assertfail
	.align		8
        /*0008*/ 	.dword	__unnamed_1
	.align		8
        /*0010*/ 	.dword	_ZN40_INTERNAL_0a55f291_4_k_cu_092ffc33_155584cuda3std3__45__cpo5beginE
	.align		8
        /*0018*/ 	.dword	_ZN40_INTERNAL_0a55f291_4_k_cu_092ffc33_155584cuda3std3__45__cpo3endE
	.align		8
        /*0020*/ 	.dword	_ZN40_INTERNAL_0a55f291_4_k_cu_092ffc33_155584cuda3std3__45__cpo6cbeginE
	.align		8
        /*0028*/ 	.dword	_ZN40_INTERNAL_0a55f291_4_k_cu_092ffc33_155584cuda3std3__45__cpo4cendE
	.align		8
        /*0030*/ 	.dword	_ZN40_INTERNAL_0a55f291_4_k_cu_092ffc33_155584cuda3std3__442_GLOBAL__N__0a55f291_4_k_cu_092ffc33_155586ignoreE
	.align		8
        /*0038*/ 	.dword	_ZN40_INTERNAL_0a55f291_4_k_cu_092ffc33_155584cuda3std3__419piecewise_constructE
	.align		8
        /*0040*/ 	.dword	_ZN40_INTERNAL_0a55f291_4_k_cu_092ffc33_155584cuda3std3__48in_placeE
	.align		8
        /*0048*/ 	.dword	_ZN40_INTERNAL_0a55f291_4_k_cu_092ffc33_155584cuda3std6ranges3__45__cpo4swapE
	.align		8
        /*0050*/ 	.dword	_ZN40_INTERNAL_0a55f291_4_k_cu_092ffc33_155584cuda3std6ranges3__45__cpo9iter_moveE
	.align		8
        /*0058*/ 	.dword	_ZN40_INTERNAL_0a55f291_4_k_cu_092ffc33_155584cute7productE
	.align		8
        /*0060*/ 	.dword	_ZN40_INTERNAL_0a55f291_4_k_cu_092ffc33_155584cute1_E
	.align		8
        /*0068*/ 	.dword	$str$22
	.align		8
        /*0070*/ 	.dword	$str$23


//--------------------- .text._ZN7cutlass13device_kernelINS_4gemm6kernel13GemmUniversalIN4cute5tupleIJiiiiEEENS1_10collective13CollectiveMmaINS1_34MainloopSm90TmaGmmaWarpSpecializedILi17ENS5_IJNS4_1CILi2EEENSA_ILi1EEESC_EEENS1_35KernelTmaWarpSpecializedCooperativeEEENS5_IJNSA_ILi256EEENSA_ILi160EEENSA_ILi16EEEEEENS_10bfloat16_tENS5_IJlSC_lEEESK_SL_NS4_8TiledMMAINS4_8MMA_AtomIJNS4_4SM904GMMA27MMA_64x32x16_F32BF16BF16_SSILNSP_5MajorE0ELSR_0ELNSP_7ScaleInE1ELSS_1EEEEEENS4_6LayoutISD_NS5_IJSC_NSA_ILi0EEESW_EEEEENS5_IJNS4_10UnderscoreESZ_SZ_EEEEENS4_13SM90_TMA_LOADENS4_14ComposedLayoutINS4_7SwizzleILi1ELi4ELi3EEENS4_18smem_ptr_flag_bitsILi16EEENSV_INS5_IJNSA_ILi8EEESI_EEENS5_IJSI_SC_EEEEEEEvNS4_8identityENS4_23SM90_TMA_LOAD_MULTICASTES1C_vS1D_EENS_8epilogue10collective6detail29Sm90TmaWarpSpecializedAdapterINS1H_15DefaultEpilogueISK_SL_SL_NS1G_6thread17LinearCombinationISK_Li1EffLNS1L_9ScaleType4KindE0ELNS_15FloatRoundStyleE2ESK_EENS1_15EpilogueDefaultEEEEEvvEEEEvNT_6ParamsE --------------------------
	.section	.text._ZN7cutlass13device_kernelINS_4gemm6kernel13GemmUniversalIN4cute5tupleIJiiiiEEENS1_10collective13CollectiveMmaINS1_34MainloopSm90TmaGmmaWarpSpecializedILi17ENS5_IJNS4_1CILi2EEENSA_ILi1EEESC_EEENS1_35KernelTmaWarpSpecializedCooperativeEEENS5_IJNSA_ILi256EEENSA_ILi160EEENSA_ILi16EEEEEENS_10bfloat16_tENS5_IJlSC_lEEESK_SL_NS4_8TiledMMAINS4_8MMA_AtomIJNS4_4SM904GMMA27MMA_64x32x16_F32BF16BF16_SSILNSP_5MajorE0ELSR_0ELNSP_7ScaleInE1ELSS_1EEEEEENS4_6LayoutISD_NS5_IJSC_NSA_ILi0EEESW_EEEEENS5_IJNS4_10UnderscoreESZ_SZ_EEEEENS4_13SM90_TMA_LOADENS4_14ComposedLayoutINS4_7SwizzleILi1ELi4ELi3EEENS4_18smem_ptr_flag_bitsILi16EEENSV_INS5_IJNSA_ILi8EEESI_EEENS5_IJSI_SC_EEEEEEEvNS4_8identityENS4_23SM90_TMA_LOAD_MULTICASTES1C_vS1D_EENS_8epilogue10collective6detail29Sm90TmaWarpSpecializedAdapterINS1H_15DefaultEpilogueISK_SL_SL_NS1G_6thread17LinearCombinationISK_Li1EffLNS1L_9ScaleType4KindE0ELNS_15FloatRoundStyleE2ESK_EENS1_15EpilogueDefaultEEEEEvvEEEEvNT_6ParamsE,"ax",@progbits
	.align	128
.text._ZN7cutlass13device_kernelINS_4gemm6kernel13GemmUniversalIN4cute5tupleIJiiiiEEENS1_10collective13CollectiveMmaINS1_34MainloopSm90TmaGmmaWarpSpecializedILi17ENS5_IJNS4_1CILi2EEENSA_ILi1EEESC_EEENS1_35KernelTmaWarpSpecializedCooperativeEEENS5_IJNSA_ILi256EEENSA_ILi160EEENSA_ILi16EEEEEENS_10bfloat16_tENS5_IJlSC_lEEESK_SL_NS4_8TiledMMAINS4_8MMA_AtomIJNS4_4SM904GMMA27MMA_64x32x16_F32BF16BF16_SSILNSP_5MajorE0ELSR_0ELNSP_7ScaleInE1ELSS_1EEEEEENS4_6LayoutISD_NS5_IJSC_NSA_ILi0EEESW_EEEEENS5_IJNS4_10UnderscoreESZ_SZ_EEEEENS4_13SM90_TMA_LOADENS4_14ComposedLayoutINS4_7SwizzleILi1ELi4ELi3EEENS4_18smem_ptr_flag_bitsILi16EEENSV_INS5_IJNSA_ILi8EEESI_EEENS5_IJSI_SC_EEEEEEEvNS4_8identityENS4_23SM90_TMA_LOAD_MULTICASTES1C_vS1D_EENS_8epilogue10collective6detail29Sm90TmaWarpSpecializedAdapterINS1H_15DefaultEpilogueISK_SL_SL_NS1G_6thread17LinearCombinationISK_Li1EffLNS1L_9ScaleType4KindE0ELNS_15FloatRoundStyleE2ESK_EENS1_15EpilogueDefaultEEEEEvvEEEEvNT_6ParamsE:
        .type           _ZN7cutlass13device_kernelINS_4gemm6kernel13GemmUniversalIN4cute5tupleIJiiiiEEENS1_10collective13CollectiveMmaINS1_34MainloopSm90TmaGmmaWarpSpecializedILi17ENS5_IJNS4_1CILi2EEENSA_ILi1EEESC_EEENS1_35KernelTmaWarpSpecializedCooperativeEEENS5_IJNSA_ILi256EEENSA_ILi160EEENSA_ILi16EEEEEENS_10bfloat16_tENS5_IJlSC_lEEESK_SL_NS4_8TiledMMAINS4_8MMA_AtomIJNS4_4SM904GMMA27MMA_64x32x16_F32BF16BF16_SSILNSP_5MajorE0ELSR_0ELNSP_7ScaleInE1ELSS_1EEEEEENS4_6LayoutISD_NS5_IJSC_NSA_ILi0EEESW_EEEEENS5_IJNS4_10UnderscoreESZ_SZ_EEEEENS4_13SM90_TMA_LOADENS4_14ComposedLayoutINS4_7SwizzleILi1ELi4ELi3EEENS4_18smem_ptr_flag_bitsILi16EEENSV_INS5_IJNSA_ILi8EEESI_EEENS5_IJSI_SC_EEEEEEEvNS4_8identityENS4_23SM90_TMA_LOAD_MULTICASTES1C_vS1D_EENS_8epilogue10collective6detail29Sm90TmaWarpSpecializedAdapterINS1H_15DefaultEpilogueISK_SL_SL_NS1G_6thread17LinearCombinationISK_Li1EffLNS1L_9ScaleType4KindE0ELNS_15FloatRoundStyleE2ESK_EENS1_15EpilogueDefaultEEEEEvvEEEEvNT_6ParamsE,@function
        .size           _ZN7cutlass13device_kernelINS_4gemm6kernel13GemmUniversalIN4cute5tupleIJiiiiEEENS1_10collective13CollectiveMmaINS1_34MainloopSm90TmaGmmaWarpSpecializedILi17ENS5_IJNS4_1CILi2EEENSA_ILi1EEESC_EEENS1_35KernelTmaWarpSpecializedCooperativeEEENS5_IJNSA_ILi256EEENSA_ILi160EEENSA_ILi16EEEEEENS_10bfloat16_tENS5_IJlSC_lEEESK_SL_NS4_8TiledMMAINS4_8MMA_AtomIJNS4_4SM904GMMA27MMA_64x32x16_F32BF16BF16_SSILNSP_5MajorE0ELSR_0ELNSP_7ScaleInE1ELSS_1EEEEEENS4_6LayoutISD_NS5_IJSC_NSA_ILi0EEESW_EEEEENS5_IJNS4_10UnderscoreESZ_SZ_EEEEENS4_13SM90_TMA_LOADENS4_14ComposedLayoutINS4_7SwizzleILi1ELi4ELi3EEENS4_18smem_ptr_flag_bitsILi16EEENSV_INS5_IJNSA_ILi8EEESI_EEENS5_IJSI_SC_EEEEEEEvNS4_8identityENS4_23SM90_TMA_LOAD_MULTICASTES1C_vS1D_EENS_8epilogue10collective6detail29Sm90TmaWarpSpecializedAdapterINS1H_15DefaultEpilogueISK_SL_SL_NS1G_6thread17LinearCombinationISK_Li1EffLNS1L_9ScaleType4KindE0ELNS_15FloatRoundStyleE2ESK_EENS1_15EpilogueDefaultEEEEEvvEEEEvNT_6ParamsE,(.L_x_414 - _ZN7cutlass13device_kernelINS_4gemm6kernel13GemmUniversalIN4cute5tupleIJiiiiEEENS1_10collective13CollectiveMmaINS1_34MainloopSm90TmaGmmaWarpSpecializedILi17ENS5_IJNS4_1CILi2EEENSA_ILi1EEESC_EEENS1_35KernelTmaWarpSpecializedCooperativeEEENS5_IJNSA_ILi256EEENSA_ILi160EEENSA_ILi16EEEEEENS_10bfloat16_tENS5_IJlSC_lEEESK_SL_NS4_8TiledMMAINS4_8MMA_AtomIJNS4_4SM904GMMA27MMA_64x32x16_F32BF16BF16_SSILNSP_5MajorE0ELSR_0ELNSP_7ScaleInE1ELSS_1EEEEEENS4_6LayoutISD_NS5_IJSC_NSA_ILi0EEESW_EEEEENS5_IJNS4_10UnderscoreESZ_SZ_EEEEENS4_13SM90_TMA_LOADENS4_14ComposedLayoutINS4_7SwizzleILi1ELi4ELi3EEENS4_18smem_ptr_flag_bitsILi16EEENSV_INS5_IJNSA_ILi8EEESI_EEENS5_IJSI_SC_EEEEEEEvNS4_8identityENS4_23SM90_TMA_LOAD_MULTICASTES1C_vS1D_EENS_8epilogue10collective6detail29Sm90TmaWarpSpecializedAdapterINS1H_15DefaultEpilogueISK_SL_SL_NS1G_6thread17LinearCombinationISK_Li1EffLNS1L_9ScaleType4KindE0ELNS_15FloatRoundStyleE2ESK_EENS1_15EpilogueDefaultEEEEEvvEEEEvNT_6ParamsE)
        .other          _ZN7cutlass13device_kernelINS_4gemm6kernel13GemmUniversalIN4cute5tupleIJiiiiEEENS1_10collective13CollectiveMmaINS1_34MainloopSm90TmaGmmaWarpSpecializedILi17ENS5_IJNS4_1CILi2EEENSA_ILi1EEESC_EEENS1_35KernelTmaWarpSpecializedCooperativeEEENS5_IJNSA_ILi256EEENSA_ILi160EEENSA_ILi16EEEEEENS_10bfloat16_tENS5_IJlSC_lEEESK_SL_NS4_8TiledMMAINS4_8MMA_AtomIJNS4_4SM904GMMA27MMA_64x32x16_F32BF16BF16_SSILNSP_5MajorE0ELSR_0ELNSP_7ScaleInE1ELSS_1EEEEEENS4_6LayoutISD_NS5_IJSC_NSA_ILi0EEESW_EEEEENS5_IJNS4_10UnderscoreESZ_SZ_EEEEENS4_13SM90_TMA_LOADENS4_14ComposedLayoutINS4_7SwizzleILi1ELi4ELi3EEENS4_18smem_ptr_flag_bitsILi16EEENSV_INS5_IJNSA_ILi8EEESI_EEENS5_IJSI_SC_EEEEEEEvNS4_8identityENS4_23SM90_TMA_LOAD_MULTICASTES1C_vS1D_EENS_8epilogue10collective6detail29Sm90TmaWarpSpecializedAdapterINS1H_15DefaultEpilogueISK_SL_SL_NS1G_6thread17LinearCombinationISK_Li1EffLNS1L_9ScaleType4KindE0ELNS_15FloatRoundStyleE2ESK_EENS1_15EpilogueDefaultEEEEEvvEEEEvNT_6ParamsE,@"STO_CUDA_ENTRY STV_DEFAULT"
_ZN7cutlass13device_kernelINS_4gemm6kernel13GemmUniversalIN4cute5tupleIJiiiiEEENS1_10collective13CollectiveMmaINS1_34MainloopSm90TmaGmmaWarpSpecializedILi17ENS5_IJNS4_1CILi2EEENSA_ILi1EEESC_EEENS1_35KernelTmaWarpSpecializedCooperativeEEENS5_IJNSA_ILi256EEENSA_ILi160EEENSA_ILi16EEEEEENS_10bfloat16_tENS5_IJlSC_lEEESK_SL_NS4_8TiledMMAINS4_8MMA_AtomIJNS4_4SM904GMMA27MMA_64x32x16_F32BF16BF16_SSILNSP_5MajorE0ELSR_0ELNSP_7ScaleInE1ELSS_1EEEEEENS4_6LayoutISD_NS5_IJSC_NSA_ILi0EEESW_EEEEENS5_IJNS4_10UnderscoreESZ_SZ_EEEEENS4_13SM90_TMA_LOADENS4_14ComposedLayoutINS4_7SwizzleILi1ELi4ELi3EEENS4_18smem_ptr_flag_bitsILi16EEENSV_INS5_IJNSA_ILi8EEESI_EEENS5_IJSI_SC_EEEEEEEvNS4_8identityENS4_23SM90_TMA_LOAD_MULTICASTES1C_vS1D_EENS_8epilogue10collective6detail29Sm90TmaWarpSpecializedAdapterINS1H_15DefaultEpilogueISK_SL_SL_NS1G_6thread17LinearCombinationISK_Li1EffLNS1L_9ScaleType4KindE0ELNS_15FloatRoundStyleE2ESK_EENS1_15EpilogueDefaultEEEEEvvEEEEvNT_6ParamsE:
[----:B------:R-:W0:Y:S01]  /*0000*/  LDC R1, c[0x0][0x28] ;  /* 0x00000a00ff017b82 */ /* 0x000e220000000800 */
[----:B------:R-:W1:Y:S01]  /*0010*/  S2R R2, SR_TID.X ;  /* 0x0000000000027919 */ /* 0x000e620000002100 */
[----:B------:R-:W-:Y:S01]  /*0020*/  ELECT P0, URZ, PT ;  /* 0x00000000003f782f */ /* 0x000fe20003800000 */
[----:B------:R-:W-:Y:S01]  /*0030*/  BSSY B0, `(.L_x_0) ;  /* 0x0000015000007945 */ /* 0x000fe20003800000 */
[--C-:B-1----:R-:W-:Y:S02]  /*0040*/  SHF.R.U32.HI R0, RZ, 0x5, R2.reuse ;  /* 0x00000005ff007819 */ /* 0x102fe40000011602 */
[----:B------:R-:W-:-:S03]  /*0050*/  SHF.R.U32.HI R3, RZ, 0x7, R2 ;  /* 0x00000007ff037819 */ /* 0x000fc60000011602 */
[----:B------:R-:W1:Y:S04]  /*0060*/  SHFL.IDX PT, R4, R0, RZ, 0x1f ;  /* 0x00001fff00047589 */ /* 0x000e6800000e0000 */
[----:B------:R-:W2:Y:S01]  /*0070*/  SHFL.IDX PT, R3, R3, RZ, 0x1f ;  /* 0x00001fff03037589 */ /* 0x000ea200000e0000 */
[----:B-1----:R-:W-:Y:S02]  /*0080*/  R2UR UR9, R4 ;  /* 0x00000000040972ca */ /* 0x002fe400000e0000 */
[----:B--2---:R-:W-:-:S11]  /*0090*/  R2UR UR5, R3 ;  /* 0x00000000030572ca */ /* 0x004fd600000e0000 */
[----:B------:R-:W-:Y:S02]  /*00a0*/  USHF.R.S32.HI UR4, URZ, 0x1f, UR9 ;  /* 0x0000001f3f047899 */ /* 0x000fe40008011409 */
[----:B------:R-:W-:Y:S02]  /*00b0*/  ISETP.NE.OR P0, PT, RZ, UR9, !P0 ;  /* 0x00000009ff007c0c */ /* 0x000fe4000c705670 */
[----:B------:R-:W-:-:S04]  /*00c0*/  ULEA.HI UR4, UR4, UR9, URZ, 0x2 ;  /* 0x0000000904047291 */ /* 0x000fc8000f8f103f */
[----:B------:R-:W-:-:S04]  /*00d0*/  ULOP3.LUT UR4, UR4, 0xfffffffc, URZ, 0xc0, !UPT ;  /* 0xfffffffc04047892 */ /* 0x000fc8000f8ec03f */
[----:B------:R-:W-:-:S03]  /*00e0*/  UIADD3 UR9, UR9, -UR4, URZ ;  /* 0x8000000409097290 */ /* 0x000fc6000fffe03f */
[----:B0-----:R-:W-:Y:S09]  /*00f0*/  @P0 BRA `(.L_x_1) ;  /* 0x0000000000200947 */ /* 0x001ff20003800000 */
[----:B------:R-:W-:Y:S02]  /*0100*/  ULDC.64 UR6, c[0x0][0x198] ;  /* 0x0000660000067ab9 */ /* 0x000fe40000000a00 */
[----:B------:R-:W-:Y:S02]  /*0110*/  UIADD3 UR10, UP0, UR6, 0xf0, URZ ;  /* 0x000000f0060a7890 */ /* 0x000fe4000ff1e03f */
[----:B------:R-:W-:Y:S02]  /*0120*/  UIADD3 UR6, UP1, UR6, 0x1f0, URZ ;  /* 0x000001f006067890 */ /* 0x000fe4000ff3e03f */
[----:B------:R-:W-:Y:S02]  /*0130*/  UIADD3.X UR11, URZ, UR7, URZ, UP0, !UPT ;  /* 0x000000073f0b7290 */ /* 0x000fe400087fe43f */
[----:B------:R-:W-:-:S07]  /*0140*/  UIADD3.X UR7, URZ, UR7, URZ, UP1, !UPT ;  /* 0x000000073f077290 */ /* 0x000fce0008ffe43f */
[----:B------:R0:W-:Y:S02]  /*0150*/  UTMACCTL.PF [UR10] ;  /* 0x000000000a0079b9 */ /* 0x0001e40008040000 */
[----:B------:R0:W-:Y:S02]  /*0160*/  UTMACCTL.PF [UR6] ;  /* 0x00000000060079b9 */ /* 0x0001e40008040000 */
[----:B0-----:R-:W-:Y:S01]  /*0170*/  NOP ;  /* 0x0000000000007918 */ /* 0x001fe20000000000 */
.L_x_1:
[----:B------:R-:W-:Y:S05]  /*0180*/  BSYNC B0 ;  /* 0x0000000000007941 */ /* 0x000fea0003800000 */
.L_x_0:
[----:B------:R-:W0:Y:S01]  /*0190*/  SHFL.IDX PT, R3, R0, RZ, 0x1f ;  /* 0x00001fff00037589 */ /* 0x000e2200000e0000 */
[----:B------:R-:W-:Y:S01]  /*01a0*/  UISETP.NE.AND UP0, UPT, UR9, 0x3, UPT ;  /* 0x000000030900788c */ /* 0x000fe2000bf05270 */
[----:B------:R-:W-:Y:S01]  /*01b0*/  ISETP.NE.AND P1, PT, RZ, UR5, PT ;  /* 0x00000005ff007c0c */ /* 0x000fe2000bf25270 */
[----:B------:R-:W-:Y:S02]  /*01c0*/  UIADD3 UR16, UR5, -0x1, URZ ;  /* 0xffffffff05107890 */ /* 0x000fe4000fffe03f */
[----:B------:R-:W-:Y:S02]  /*01d0*/  UISETP.EQ.OR UP0, UPT, UR9, URZ, !UP0 ;  /* 0x0000003f0900728c */ /* 0x000fe4000c702670 */
[----:B------:R-:W-:Y:S02]  /*01e0*/  UISETP.GE.U32.AND UP1, UPT, UR16, 0x2, UPT ;  /* 0x000000021000788c */ /* 0x000fe4000bf26070 */
[----:B------:R-:W-:-:S04]  /*01f0*/  UISETP.EQ.AND UP0, UPT, UR5, URZ, UP0 ;  /* 0x0000003f0500728c */ /* 0x000fc80008702270 */
[----:B------:R-:W-:-:S04]  /*0200*/  USEL UR38, URZ, 0x1, !UP0 ;  /* 0x000000013f267887 */ /* 0x000fc8000c000000 */
[----:B------:R-:W-:Y:S01]  /*0210*/  USEL UR38, UR38, 0x2, UP1 ;  /* 0x0000000226267887 */ /* 0x000fe20008800000 */
[----:B0-----:R-:W-:-:S13]  /*0220*/  ISETP.NE.AND P0, PT, R3, RZ, PT ;  /* 0x000000ff0300720c */ /* 0x001fda0003f05270 */
[----:B------:R-:W-:Y:S05]  /*0230*/  @P0 BRA `(.L_x_2) ;  /* 0x0000000000cc0947 */ /* 0x000fea0003800000 */
[----:B------:R-:W-:Y:S01]  /*0240*/  ELECT P0, URZ, PT ;  /* 0x00000000003f782f */ /* 0x000fe20003800000 */
[----:B------:R-:W-:-:S12]  /*0250*/  BSSY B0, `(.L_x_2) ;  /* 0x0000031000007945 */ /* 0x000fd80003800000 */
[----:B------:R-:W-:Y:S05]  /*0260*/  @!P0 BRA `(.L_x_3) ;  /* 0x0000000000bc8947 */ /* 0x000fea0003800000 */
[----:B------:R-:W0:Y:S01]  /*0270*/  S2UR UR8, SR_CgaCtaId ;  /* 0x00000000000879c3 */ /* 0x000e220000008800 */
[----:B------:R-:W-:Y:S01]  /*0280*/  UMOV UR4, 0x400 ;  /* 0x0000040000047882 */ /* 0x000fe20000000000 */
[----:B------:R-:W-:Y:S01]  /*0290*/  UMOV UR5, 0x1 ;  /* 0x0000000100057882 */ /* 0x000fe20000000000 */
[----:B------:R-:W-:Y:S02]  /*02a0*/  UMOV UR6, 0x4 ;  /* 0x0000000400067882 */ /* 0x000fe40000000000 */
[----:B------:R-:W-:-:S04]  /*02b0*/  UIADD3 UR6, -UR6, 0x100000, URZ ;  /* 0x0010000006067890 */ /* 0x000fc8000fffe13f */
[----:B------:R-:W-:Y:S02]  /*02c0*/  USHF.L.U32 UR7, UR6, 0xb, URZ ;  /* 0x0000000b06077899 */ /* 0x000fe4000800063f */
[----:B------:R-:W-:Y:S02]  /*02d0*/  USHF.L.U32 UR6, UR6, 0x1, URZ ;  /* 0x0000000106067899 */ /* 0x000fe4000800063f */
[----:B0-----:R-:W-:Y:S02]  /*02e0*/  ULEA UR8, UR8, UR4, 0x18 ;  /* 0x0000000408087291 */ /* 0x001fe4000f8ec03f */
[----:B------:R-:W-:-:S04]  /*02f0*/  UIADD3 UR4, -UR5, 0x100000, URZ ;  /* 0x0010000005047890 */ /* 0x000fc8000fffe13f */
[----:B------:R-:W-:Y:S02]  /*0300*/  USHF.L.U32 UR5, UR4, 0xb, URZ ;  /* 0x0000000b04057899 */ /* 0x000fe4000800063f */
[----:B------:R-:W-:Y:S01]  /*0310*/  USHF.L.U32 UR4, UR4, 0x1, URZ ;  /* 0x0000000104047899 */ /* 0x000fe2000800063f */
[----:B------:R-:W0:Y:S11]  /*0320*/  FENCE.VIEW.ASYNC.S ;  /* 0x00000000000073c6 */ /* 0x000e360000000000 */
[----:B0-----:R0:W1:Y:S01]  /*0330*/  SYNCS.EXCH.64 URZ, [UR8], UR4 ;  /* 0x00000004083f75b2 */ /* 0x0010620008000100 */
[----:B------:R0:W2:Y:S01]  /*0340*/  SYNCS.EXCH.64 URZ, [UR8+0x88], UR6 ;  /* 0x00008806083f75b2 */ /* 0x0000a20008000100 */
[----:B------:R0:W3:Y:S01]  /*0350*/  SYNCS.EXCH.64 URZ, [UR8+0x8], UR4 ;  /* 0x00000804083f75b2 */ /* 0x0000e20008000100 */
[----:B------:R0:W4:Y:S01]  /*0360*/  SYNCS.EXCH.64 URZ, [UR8+0x90], UR6 ;  /* 0x00009006083f75b2 */ /* 0x0001220008000100 */
[----:B------:R0:W0:Y:S01]  /*0370*/  SYNCS.EXCH.64 URZ, [UR8+0x10], UR4 ;  /* 0x00001004083f75b2 */ /* 0x0000220008000100 */
        /* <DEDUP_REMOVED lines=29> */
[----:B-1234-:R-:W-:Y:S01]  /*0550*/  NOP ;  /* 0x0000000000007918 */ /* 0x01efe20000000000 */
.L_x_3:
[----:B0-----:R-:W-:Y:S05]  /*0560*/  BSYNC B0 ;  /* 0x0000000000007941 */ /* 0x001fea0003800000 */
.L_x_2:
[----:B------:R-:W0:Y:S01]  /*0570*/  S2UR UR13, SR_CTAID.X ;  /* 0x00000000000d79c3 */ /* 0x000e220000002500 */
[----:B------:R-:W-:Y:S01]  /*0580*/  SHF.R.S32.HI R5, RZ, 0x1f, R2 ;  /* 0x0000001fff057819 */ /* 0x000fe20000011402 */
[----:B------:R-:W1:Y:S01]  /*0590*/  SHFL.IDX PT, R6, R0, RZ, 0x1f ;  /* 0x00001fff00067589 */ /* 0x000e6200000e0000 */
[----:B------:R-:W-:Y:S01]  /*05a0*/  ULDC UR4, c[0x0][0x150] ;  /* 0x0000540000047ab9 */ /* 0x000fe20000000800 */
[----:B------:R-:W-:Y:S02]  /*05b0*/  ELECT P0, URZ, PT ;  /* 0x00000000003f782f */ /* 0x000fe40003800000 */
[----:B------:R-:W-:Y:S01]  /*05c0*/  LEA.HI R5, R5, R2, RZ, 0x7 ;  /* 0x0000000205057211 */ /* 0x000fe200078f38ff */
[----:B------:R-:W-:Y:S01]  /*05d0*/  ULDC UR5, c[0x0][0x154] ;  /* 0x0000550000057ab9 */ /* 0x000fe20000000800 */
[----:B------:R-:W-:Y:S01]  /*05e0*/  ULDC UR8, c[0x0][0x144] ;  /* 0x0000510000087ab9 */ /* 0x000fe20000000800 */
[----:B------:R-:W2:Y:S01]  /*05f0*/  S2UR UR10, SR_CTAID.Y ;  /* 0x00000000000a79c3 */ /* 0x000ea20000002600 */
[----:B------:R-:W-:Y:S01]  /*0600*/  LOP3.LUT R5, R5, 0xffffff80, RZ, 0xc0, !PT ;  /* 0xffffff8005057812 */ /* 0x000fe200078ec0ff */
[----:B------:R-:W-:Y:S01]  /*0610*/  NOP ;  /* 0x0000000000007918 */ /* 0x000fe20000000000 */
[----:B------:R-:W-:Y:S01]  /*0620*/  NOP ;  /* 0x0000000000007918 */ /* 0x000fe20000000000 */
[----:B------:R-:W-:Y:S01]  /*0630*/  ULDC UR11, c[0x0][0x148] ;  /* 0x00005200000b7ab9 */ /* 0x000fe20000000800 */
[----:B------:R-:W-:-:S02]  /*0640*/  IMAD.MOV.U32 R18, RZ, RZ, 0x1 ;  /* 0x00000001ff127424 */ /* 0x000fc400078e00ff */
[----:B------:R-:W-:-:S05]  /*0650*/  IMAD.IADD R5, R2, 0x1, -R5 ;  /* 0x0000000102057824 */ /* 0x000fca00078e0a05 */
[----:B------:R-:W-:Y:S02]  /*0660*/  SHF.R.S32.HI R4, RZ, 0x1f, R5 ;  /* 0x0000001fff047819 */ /* 0x000fe40000011405 */
[----:B0-----:R-:W-:Y:S02]  /*0670*/  I2FP.F32.U32 R7, UR13 ;  /* 0x0000000d00077c45 */ /* 0x001fe40008201000 */
[----:B------:R-:W-:Y:S02]  /*0680*/  LEA.HI R4, R4, R5, RZ, 0x3 ;  /* 0x0000000504047211 */ /* 0x000fe400078f18ff */
[----:B-1----:R-:W-:Y:S01]  /*0690*/  ISETP.NE.OR P0, PT, R6, RZ, !P0 ;  /* 0x000000ff0600720c */ /* 0x002fe20004705670 */
[----:B------:R-:W-:Y:S01]  /*06a0*/  FMUL R8, R7, UR4 ;  /* 0x0000000407087c20 */ /* 0x000fe20008400000 */
[--C-:B------:R-:W-:Y:S02]  /*06b0*/  SHF.R.S32.HI R0, RZ, 0x3, R4.reuse ;  /* 0x00000003ff007819 */ /* 0x100fe40000011404 */
[----:B------:R-:W-:-:S02]  /*06c0*/  SHF.R.S32.HI R7, RZ, 0x1f, R4 ;  /* 0x0000001fff077819 */ /* 0x000fc40000011404 */
[----:B------:R-:W-:Y:S01]  /*06d0*/  SHF.R.S32.HI R4, RZ, 0x1f, R3 ;  /* 0x0000001fff047819 */ /* 0x000fe20000011403 */
[----:B------:R-:W0:Y:S01]  /*06e0*/  F2I.U32.TRUNC.NTZ R8, R8 ;  /* 0x0000000800087305 */ /* 0x000e22000020f000 */
[----:B------:R-:W-:Y:S02]  /*06f0*/  LEA.HI R7, R7, R0, RZ, 0x2 ;  /* 0x0000000007077211 */ /* 0x000fe400078f10ff */
[----:B------:R-:W-:Y:S02]  /*0700*/  LEA.HI R4, R4, R3, RZ, 0x2 ;  /* 0x0000000304047211 */ /* 0x000fe400078f10ff */
[----:B------:R-:W-:Y:S01]  /*0710*/  LOP3.LUT R7, R7, 0xfffffffc, RZ, 0xc0, !PT ;  /* 0xfffffffc07077812 */ /* 0x000fe200078ec0ff */
[----:B------:R-:W-:Y:S01]  /*0720*/  VOTEU.ALL UP0, P0 ;  /* 0x00000000003f7886 */ /* 0x000fe20000000000 */
[----:B------:R-:W-:Y:S01]  /*0730*/  LOP3.LUT R4, R4, 0x3ffffffc, RZ, 0xc0, !PT ;  /* 0x3ffffffc04047812 */ /* 0x000fe200078ec0ff */
[----:B------:R-:W-:Y:S02]  /*0740*/  VOTEU.ALL UP1, P0 ;  /* 0x00000000003f7886 */ /* 0x000fe40000020000 */
[----:B------:R-:W-:Y:S01]  /*0750*/  IMAD.IADD R7, R0, 0x1, -R7 ;  /* 0x0000000100077824 */ /* 0x000fe200078e0a07 */
[----:B--2---:R-:W-:Y:S01]  /*0760*/  I2FP.F32.U32 R0, UR10 ;  /* 0x0000000a00007c45 */ /* 0x004fe20008201000 */
[----:B------:R-:W-:Y:S01]  /*0770*/  IMAD.IADD R4, R3, 0x1, -R4 ;  /* 0x0000000103047824 */ /* 0x000fe200078e0a04 */
[----:B------:R-:W1:Y:S01]  /*0780*/  @!UP0 S2UR UR7, SR_CgaCtaId ;  /* 0x00000000000789c3 */ /* 0x000e620000008800 */
[----:B------:R-:W-:Y:S01]  /*0790*/  @!UP0 UMOV UR6, 0x400 ;  /* 0x0000040000068882 */ /* 0x000fe20000000000 */
[----:B0-----:R-:W-:Y:S01]  /*07a0*/  R2UR UR4, R8 ;  /* 0x00000000080472ca */ /* 0x001fe200000e0000 */
[----:B------:R-:W-:-:S02]  /*07b0*/  IMAD R4, R4, 0x4, R7 ;  /* 0x0000000404047824 */ /* 0x000fc400078e0207 */
[----:B------:R-:W-:Y:S02]  /*07c0*/  FMUL R6, R0, UR5 ;  /* 0x0000000500067c20 */ /* 0x000fe40008400000 */
[C---:B------:R-:W-:Y:S01]  /*07d0*/  IMAD.SHL.U32 R19, R4.reuse, 0x4, RZ ;  /* 0x0000000404137824 */ /* 0x040fe200078e00ff */
[----:B------:R-:W-:-:S03]  /*07e0*/  LEA.HI R0, R4, R4, RZ, 0x1 ;  /* 0x0000000404007211 */ /* 0x000fc600078f08ff */
[----:B------:R-:W0:Y:S01]  /*07f0*/  F2I.U32.TRUNC.NTZ R6, R6 ;  /* 0x0000000600067305 */ /* 0x000e22000020f000 */
[----:B------:R-:W-:Y:S02]  /*0800*/  LOP3.LUT R3, R0, 0xfffffffe, RZ, 0xc0, !PT ;  /* 0xfffffffe00037812 */ /* 0x000fe400078ec0ff */
[C---:B------:R-:W-:Y:S01]  /*0810*/  LOP3.LUT R19, R4.reuse, 0xc, R19, 0x78, !PT ;  /* 0x0000000c04137812 */ /* 0x040fe200078e7813 */
[----:B------:R-:W-:Y:S02]  /*0820*/  UIADD3 UR4, -UR4, URZ, URZ ;  /* 0x0000003f04047290 */ /* 0x000fe4000fffe13f */
[----:B------:R-:W-:Y:S02]  /*0830*/  IMAD.IADD R3, R4, 0x1, -R3 ;  /* 0x0000000104037824 */ /* 0x000fe400078e0a03 */
[----:B------:R-:W-:-:S03]  /*0840*/  UIMAD UR8, UR8, UR4, UR13 ;  /* 0x00000004080872a4 */ /* 0x000fc6000f8e020d */
[----:B------:R-:W-:Y:S02]  /*0850*/  UMOV UR4, 0x20 ;  /* 0x0000002000047882 */ /* 0x000fe40000000000 */
[----:B------:R-:W-:-:S04]  /*0860*/  @!UP0 UIADD3 UR4, -UR4, 0x100000, URZ ;  /* 0x0010000004048890 */ /* 0x000fc8000fffe13f */
[----:B------:R-:W-:Y:S02]  /*0870*/  @!UP0 USHF.L.U32 UR5, UR4, 0xb, URZ ;  /* 0x0000000b04058899 */ /* 0x000fe4000800063f */
[----:B------:R-:W-:Y:S01]  /*0880*/  @!UP0 USHF.L.U32 UR4, UR4, 0x1, URZ ;  /* 0x0000000104048899 */ /* 0x000fe2000800063f */
[----:B------:R-:W-:Y:S01]  /*0890*/  ISETP.NE.AND P3, PT, R3, UR8, PT ;  /* 0x0000000803007c0c */ /* 0x000fe2000bf65270 */
[----:B-1----:R-:W-:Y:S01]  /*08a0*/  @!UP0 ULEA UR6, UR7, UR6, 0x18 ;  /* 0x0000000607068291 */ /* 0x002fe2000f8ec03f */
[----:B------:R-:W1:Y:S01]  /*08b0*/  LDC R3, c[0x0][0x140] ;  /* 0x00005000ff037b82 */ /* 0x000e620000000800 */
[----:B0-----:R-:W-:Y:S01]  /*08c0*/  R2UR UR12, R6 ;  /* 0x00000000060c72ca */ /* 0x001fe200000e0000 */
[----:B------:R-:W-:Y:S01]  /*08d0*/  VOTEU.ALL UP0, P0 ;  /* 0x00000000003f7886 */ /* 0x000fe20000000000 */
[----:B------:R-:W-:-:S04]  /*08e0*/  LOP3.LUT P0, RZ, R5, 0x7, RZ, 0xc0, !PT ;  /* 0x0000000705ff7812 */ /* 0x000fc8000780c0ff */
[C---:B------:R-:W-:Y:S01]  /*08f0*/  ISETP.LT.U32.AND P0, PT, R19.reuse, 0x2, !P0 ;  /* 0x000000021300780c */ /* 0x040fe20004701070 */
[----:B------:R-:W0:Y:S03]  /*0900*/  FENCE.VIEW.ASYNC.S ;  /* 0x00000000000073c6 */ /* 0x000e260000000000 */
[----:B0-----:R-:W0:Y:S01]  /*0910*/  @!UP0 SYNCS.EXCH.64 URZ, [UR6+0x120], UR4 ;  /* 0x00012004063f85b2 */ /* 0x001e220008000100 */
[----:B------:R-:W-:Y:S02]  /*0920*/  @P3 LEA.HI R0, R19, R19, RZ, 0x1 ;  /* 0x0000001313003211 */ /* 0x000fe400078f08ff */
[----:B------:R-:W-:Y:S02]  /*0930*/  UIADD3 UR12, -UR12, URZ, URZ ;  /* 0x0000003f0c0c7290 */ /* 0x000fe4000fffe13f */
[----:B------:R-:W-:Y:S02]  /*0940*/  @P3 SHF.R.S32.HI R0, RZ, 0x1, R0 ;  /* 0x00000001ff003819 */ /* 0x000fe40000011400 */
[----:B-1----:R-:W-:-:S02]  /*0950*/  ISETP.EQ.U32.AND P2, PT, R3, 0x1, PT ;  /* 0x000000010300780c */ /* 0x002fc40003f42070 */
[----:B------:R-:W-:Y:S01]  /*0960*/  SEL R3, RZ, 0x1, !P0 ;  /* 0x00000001ff037807 */ /* 0x000fe20004000000 */
[----:B------:R1:W2:Y:S01]  /*0970*/  @!UP1 SYNCS.EXCH.64 URZ, [UR6+0x128], UR4 ;  /* 0x00012804063f95b2 */ /* 0x0002a20008000100 */
[----:B------:R-:W-:Y:S01]  /*0980*/  NOP ;  /* 0x0000000000007918 */ /* 0x000fe20000000000 */
[----:B-1----:R-:W-:-:S06]  /*0990*/  UIMAD UR4, UR11, UR12, UR10 ;  /* 0x0000000c0b0472a4 */ /* 0x002fcc000f8e020a */
[----:B------:R-:W-:-:S04]  /*09a0*/  @P3 ISETP.NE.AND P4, PT, R0, UR4, PT ;  /* 0x0000000400003c0c */ /* 0x000fc8000bf85270 */
[----:B------:R-:W-:-:S04]  /*09b0*/  @P3 SEL R18, RZ, 0x1, P4 ;  /* 0x00000001ff123807 */ /* 0x000fc80002000000 */
[----:B------:R-:W-:Y:S01]  /*09c0*/  LOP3.LUT R18, R18, R3, RZ, 0xc0, !PT ;  /* 0x0000000312127212 */ /* 0x000fe200078ec0ff */
[----:B0-----:R-:W-:Y:S06]  /*09d0*/  @!P2 BRA `(.L_x_4) ;  /* 0x000000000008a947 */ /* 0x001fec0003800000 */
[----:B--2---:R-:W-:Y:S01]  /*09e0*/  UCGABAR_ARV ;  /* 0x00000000000079c7 */ /* 0x004fe20008000000 */
[----:B------:R-:W-:Y:S05]  /*09f0*/  BRA `(.L_x_5) ;  /* 0x0000000000047947 */ /* 0x000fea0003800000 */
.L_x_4:
[----:B--2---:R-:W-:Y:S01]  /*0a00*/  NOP ;  /* 0x0000000000007918 */ /* 0x004fe20000000000 */
.L_x_5:
[----:B------:R-:W-:Y:S01]  /*0a10*/  ULDC UR4, c[0x0][0x65c] ;  /* 0x0001970000047ab9 */ /* 0x000fe20000000800 */
[----:B------:R-:W-:Y:S01]  /*0a20*/  UMOV UR5, URZ ;  /* 0x0000003f00057c82 */ /* 0x000fe20008000000 */
[----:B------:R-:W-:-:S03]  /*0a30*/  UISETP.NE.AND UP0, UPT, UR4, 0x1, UPT ;  /* 0x000000010400788c */ /* 0x000fc6000bf05270 */
[----:B------:R-:W-:Y:S01]  /*0a40*/  UMOV UR4, UR13 ;  /* 0x0000000d00047c82 */ /* 0x000fe20008000000 */
[----:B------:R-:W-:Y:S02]  /*0a50*/  UP2UR UR39, UPR, URZ, 0x1 ;  /* 0x000000013f277883 */ /* 0x000fe40008000000 */
[----:B------:R-:W-:Y:S02]  /*0a60*/  PLOP3.LUT P3, PT, PT, PT, UP0, 0x80, 0x0 ;  /* 0x000000000000781c */ /* 0x000fe40003f6f008 */
[----:B------:R-:W-:Y:S02]  /*0a70*/  PLOP3.LUT P4, PT, PT, PT, UP0, 0x80, 0x0 ;  /* 0x000000000000781c */ /* 0x000fe40003f8f008 */
[----:B------:R-:W-:Y:S01]  /*0a80*/  PLOP3.LUT P5, PT, PT, PT, UP0, 0x80, 0x0 ;  /* 0x000000000000781c */ /* 0x000fe20003faf008 */
[----:B------:R-:W-:Y:S01]  /*0a90*/  @UP0 ULDC UR14, c[0x0][0x10] ;  /* 0x00000400000e0ab9 */ /* 0x000fe20000000800 */
[----:B------:R-:W-:Y:S01]  /*0aa0*/  @UP0 UMOV UR6, UR10 ;  /* 0x0000000a00060c82 */ /* 0x000fe20008000000 */
[----:B------:R-:W-:Y:S01]  /*0ab0*/  @UP0 UMOV UR7, URZ ;  /* 0x0000003f00070c82 */ /* 0x000fe20008000000 */
[----:B------:R-:W-:Y:S01]  /*0ac0*/  PLOP3.LUT P0, PT, PT, PT, UP0, 0x80, 0x0 ;  /* 0x000000000000781c */ /* 0x000fe20003f0f008 */
[----:B------:R-:W-:-:S03]  /*0ad0*/  @UP0 UIMAD.WIDE.U32 UR14, UR13, UR14, UR6 ;  /* 0x0000000e0d0e02a5 */ /* 0x000fc6000f8e0006 */
[----:B------:R-:W-:Y:S01]  /*0ae0*/  @!UP0 ULDC UR7, c[0x0][0xc] ;  /* 0x0000030000078ab9 */ /* 0x000fe20000000800 */
[----:B------:R-:W-:Y:S01]  /*0af0*/  @UP0 UMOV UR6, URZ ;  /* 0x0000003f00060c82 */ /* 0x000fe20008000000 */
[----:B------:R-:W-:Y:S01]  /*0b00*/  @!UP0 UIMAD.WIDE.U32 UR4, UR10, UR7, UR4 ;  /* 0x000000070a0482a5 */ /* 0x000fe2000f8e0004 */
[----:B------:R-:W-:Y:S01]  /*0b10*/  IMAD.U32 R17, RZ, RZ, UR15 ;  /* 0x0000000fff117e24 */ /* 0x000fe2000f8e00ff */
[----:B------:R-:W-:Y:S01]  /*0b20*/  @UP0 UIADD3 UR6, UR15, UR6, URZ ;  /* 0x000000060f060290 */ /* 0x000fe2000fffe03f */
[----:B------:R-:W-:-:S03]  /*0b30*/  IMAD.U32 R16, RZ, RZ, UR14 ;  /* 0x0000000eff107e24 */ /* 0x000fc6000f8e00ff */
[----:B------:R-:W-:Y:S02]  /*0b40*/  IMAD.U32 R4, RZ, RZ, UR4 ;  /* 0x00000004ff047e24 */ /* 0x000fe4000f8e00ff */
[----:B------:R-:W-:Y:S02]  /*0b50*/  IMAD.U32 R7, RZ, RZ, UR5 ;  /* 0x00000005ff077e24 */ /* 0x000fe4000f8e00ff */
[----:B------:R-:W-:Y:S02]  /*0b60*/  @P3 IMAD.U32 R17, RZ, RZ, UR6 ;  /* 0x00000006ff113e24 */ /* 0x000fe4000f8e00ff */
[----:B------:R-:W-:Y:S02]  /*0b70*/  IMAD.U32 R5, RZ, RZ, UR5 ;  /* 0x00000005ff057e24 */ /* 0x000fe4000f8e00ff */
[----:B------:R-:W-:Y:S02]  /*0b80*/  IMAD.U32 R6, RZ, RZ, UR4 ;  /* 0x00000004ff067e24 */ /* 0x000fe4000f8e00ff */
[----:B------:R-:W-:-:S02]  /*0b90*/  @!P4 IMAD.MOV.U32 R16, RZ, RZ, R4 ;  /* 0x000000ffff10c224 */ /* 0x000fc400078e0004 */
[----:B------:R-:W-:Y:S01]  /*0ba0*/  @!P5 IMAD.MOV.U32 R17, RZ, RZ, R7 ;  /* 0x000000ffff11d224 */ /* 0x000fe200078e0007 */
[----:B------:R-:W-:Y:S06]  /*0bb0*/  @!P2 BRA `(.L_x_6) ;  /* 0x00000000000ca947 */ /* 0x000fec0003800000 */
[----:B------:R-:W-:Y:S01]  /*0bc0*/  UCGABAR_WAIT ;  /* 0x0000000000007dc7 */ /* 0x000fe20008000000 */
[----:B------:R-:W-:Y:S01]  /*0bd0*/  CCTL.IVALL ;  /* 0x00000000ff00798f */ /* 0x000fe20002000000 */
[----:B------:R-:W-:Y:S05]  /*0be0*/  BRA `(.L_x_7) ;  /* 0x0000000000047947 */ /* 0x000fea0003800000 */
.L_x_6:
[----:B------:R-:W-:Y:S06]  /*0bf0*/  BAR.SYNC.DEFER_BLOCKING 0x0 ;  /* 0x0000000000007b1d */ /* 0x000fec0000010000 */
.L_x_7:
[----:B------:R-:W-:Y:S05]  /*0c00*/  @!P1 BRA `(.L_x_8) ;  /* 0x000000bc00c09947 */ /* 0x000fea0003800000 */
[----:B------:R-:W-:-:S06]  /*0c10*/  UISETP.GT.U32.AND UP0, UPT, UR16, 0x1, UPT ;  /* 0x000000011000788c */ /* 0x000fcc000bf04070 */
[----:B------:R-:W-:-:S13]  /*0c20*/  PLOP3.LUT P0, PT, PT, PT, UP0, 0x80, 0x0 ;  /* 0x000000000000781c */ /* 0x000fda0003f0f008 */
[----:B------:R-:W-:Y:S05]  /*0c30*/  @P0 EXIT ;  /* 0x000000000000094d */ /* 0x000fea0003800000 */
[----:B------:R-:W-:Y:S01]  /*0c40*/  ULDC.64 UR4, c[0x0][0x650] ;  /* 0x0001940000047ab9 */ /* 0x000fe20000000a00 */
[----:B------:R-:W-:Y:S01]  /*0c50*/  UMOV UR45, 0xffffffff ;  /* 0xffffffff002d7882 */ /* 0x000fe20000000000 */
[----:B------:R-:W-:Y:S01]  /*0c60*/  ISETP.GE.U32.AND P0, PT, R16, UR4, PT ;  /* 0x0000000410007c0c */ /* 0x000fe2000bf06070 */
[----:B------:R-:W-:Y:S01]  /*0c70*/  UMOV UR40, 0xffffffff ;  /* 0xffffffff00287882 */ /* 0x000fe20000000000 */
[----:B------:R-:W-:Y:S01]  /*0c80*/  UMOV UR41, 0xffffffff ;  /* 0xffffffff00297882 */ /* 0x000fe20000000000 */
[----:B------:R-:W-:Y:S02]  /*0c90*/  PRMT R0, RZ, 0x7610, R0 ;  /* 0x00007610ff007816 */ /* 0x000fe40000000000 */
[----:B------:R-:W-:-:S13]  /*0ca0*/  ISETP.GE.U32.AND.EX P0, PT, R17, UR5, PT, P0 ;  /* 0x0000000511007c0c */ /* 0x000fda000bf06100 */
[----:B------:R-:W-:Y:S05]  /*0cb0*/  @P0 BRA `(.L_x_9) ;  /* 0x0000000400480947 */ /* 0x000fea0003800000 */
[----:B------:R-:W-:Y:S01]  /*0cc0*/  ULDC.64 UR16, c[0x0][0x628] ;  /* 0x00018a0000107ab9 */ /* 0x000fe20000000a00 */
[C---:B------:R-:W-:Y:S01]  /*0cd0*/  R2UR UR19, R16.reuse ;  /* 0x00000000101372ca */ /* 0x040fe200000e0000 */
[----:B------:R-:W-:Y:S01]  /*0ce0*/  ULDC UR18, c[0x0][0x630] ;  /* 0x00018c0000127ab9 */ /* 0x000fe20000000800 */
[----:B------:R-:W-:Y:S02]  /*0cf0*/  ISETP.NE.U32.AND P0, PT, RZ, UR16, PT ;  /* 0x00000010ff007c0c */ /* 0x000fe4000bf05070 */
[----:B------:R-:W-:Y:S02]  /*0d00*/  R2UR UR4, R16 ;  /* 0x00000000100472ca */ /* 0x000fe400000e0000 */
[----:B------:R-:W-:Y:S02]  /*0d10*/  ISETP.NE.AND.EX P0, PT, RZ, UR17, PT, P0 ;  /* 0x00000011ff007c0c */ /* 0x000fe4000bf05300 */
[----:B------:R-:W-:-:S11]  /*0d20*/  R2UR UR5, R17 ;  /* 0x00000000110572ca */ /* 0x000fd600000e0000 */
[----:B------:R-:W-:Y:S05]  /*0d30*/  @!P0 BRA `(.L_x_10) ;  /* 0x0000000000308947 */ /* 0x000fea0003800000 */
[----:B------:R-:W-:Y:S01]  /*0d40*/  R2UR UR4, R16 ;  /* 0x00000000100472ca */ /* 0x000fe200000e0000 */
[----:B------:R-:W-:Y:S01]  /*0d50*/  ULDC UR9, c[0x0][0x634] ;  /* 0x00018d0000097ab9 */ /* 0x000fe20000000800 */
[----:B------:R-:W-:-:S11]  /*0d60*/  R2UR UR13, R17 ;  /* 0x00000000110d72ca */ /* 0x000fd600000e0000 */
[----:B------:R-:W-:-:S04]  /*0d70*/  UIADD3 UR9, UP0, UR4, UR9, URZ ;  /* 0x0000000904097290 */ /* 0x000fc8000ff1e03f */
[----:B------:R-:W-:-:S04]  /*0d80*/  UIADD3.X UR13, URZ, UR13, URZ, UP0, !UPT ;  /* 0x0000000d3f0d7290 */ /* 0x000fc800087fe43f */
[----:B------:R-:W-:-:S04]  /*0d90*/  UIMAD.WIDE.U32 UR4, UR13, UR16, URZ ;  /* 0x000000100d0472a5 */ /* 0x000fc8000f8e003f */
[----:B------:R-:W-:Y:S02]  /*0da0*/  UIMAD.WIDE.U32 UR6, UP0, UR9, UR17, UR4 ;  /* 0x00000011090672a5 */ /* 0x000fe4000f800004 */
[----:B------:R-:W-:Y:S02]  /*0db0*/  UIMAD.WIDE.U32 UR4, UR9, UR16, URZ ;  /* 0x00000010090472a5 */ /* 0x000fe4000f8e003f */
[----:B------:R-:W-:Y:S02]  /*0dc0*/  UIADD3.X UR15, URZ, URZ, URZ, UP0, !UPT ;  /* 0x0000003f3f0f7290 */ /* 0x000fe400087fe43f */
[----:B------:R-:W-:Y:S01]  /*0dd0*/  UIADD3 URZ, UP0, UR5, UR6, URZ ;  /* 0x00000006053f7290 */ /* 0x000fe2000ff1e03f */
[----:B------:R-:W-:-:S03]  /*0de0*/  UMOV UR14, UR7 ;  /* 0x00000007000e7c82 */ /* 0x000fc60008000000 */
[----:B------:R-:W-:-:S12]  /*0df0*/  UIMAD.WIDE.U32.X UR4, UR13, UR17, UR14, UP0 ;  /* 0x000000110d0472a5 */ /* 0x000fd800080e040e */
.L_x_10:
[----:B------:R-:W-:Y:S01]  /*0e00*/  USHF.R.U64 UR41, UR4, UR18, UR5 ;  /* 0x0000001204297299 */ /* 0x000fe20008001205 */
[----:B------:R-:W-:Y:S01]  /*0e10*/  R2UR UR7, R17 ;  /* 0x00000000110772ca */ /* 0x000fe200000e0000 */
[----:B------:R-:W-:Y:S02]  /*0e20*/  USHF.R.U32.HI UR4, URZ, UR18, UR5 ;  /* 0x000000123f047299 */ /* 0x000fe40008011605 */
[----:B------:R-:W-:Y:S01]  /*0e30*/  UIADD3 UR5, UP0, URZ, -UR41, URZ ;  /* 0x800000293f057290 */ /* 0x000fe2000ff1e03f */
[----:B------:R-:W-:Y:S01]  /*0e40*/  ULDC.64 UR14, c[0x0][0x620] ;  /* 0x00018800000e7ab9 */ /* 0x000fe20000000a00 */
[----:B------:R-:W-:Y:S02]  /*0e50*/  UMOV UR6, UR19 ;  /* 0x0000001300067c82 */ /* 0x000fe40008000000 */
[----:B------:R-:W-:Y:S01]  /*0e60*/  UIADD3.X UR4, URZ, ~UR4, URZ, UP0, !UPT ;  /* 0x800000043f047290 */ /* 0x000fe200087fe43f */
[----:B------:R-:W-:Y:S01]  /*0e70*/  ULDC UR9, c[0x0][0x618] ;  /* 0x0001860000097ab9 */ /* 0x000fe20000000800 */
[----:B------:R-:W-:-:S02]  /*0e80*/  UIMAD UR12, UR11, UR12, UR10 ;  /* 0x0000000c0b0c72a4 */ /* 0x000fc4000f8e020a */
[----:B------:R-:W-:Y:S02]  /*0e90*/  UIMAD UR4, UR4, UR14, URZ ;  /* 0x0000000e040472a4 */ /* 0x000fe4000f8e023f */
[----:B------:R-:W-:Y:S02]  /*0ea0*/  UIMAD.WIDE.U32 UR6, UR5, UR14, UR6 ;  /* 0x0000000e050672a5 */ /* 0x000fe4000f8e0006 */
[----:B------:R-:W-:Y:S01]  /*0eb0*/  UIMAD UR4, UR5, UR15, UR4 ;  /* 0x0000000f050472a4 */ /* 0x000fe2000f8e0204 */
[----:B------:R-:W-:Y:S01]  /*0ec0*/  ULDC UR10, c[0x0][0x608] ;  /* 0x00018200000a7ab9 */ /* 0x000fe20000000800 */
[----:B------:R-:W-:Y:S02]  /*0ed0*/  ULDC UR18, c[0x0][0x658] ;  /* 0x0001960000127ab9 */ /* 0x000fe40000000800 */
[----:B------:R-:W-:Y:S01]  /*0ee0*/  UIADD3 UR7, UR7, UR4, URZ ;  /* 0x0000000407077290 */ /* 0x000fe2000fffe03f */
[----:B------:R-:W-:Y:S02]  /*0ef0*/  UMOV UR11, 0xffffffff ;  /* 0xffffffff000b7882 */ /* 0x000fe40000000000 */
[----:B------:R-:W-:Y:S01]  /*0f00*/  ULDC.64 UR4, c[0x0][0x640] ;  /* 0x0001900000047ab9 */ /* 0x000fe20000000a00 */
[----:B------:R-:W-:Y:S01]  /*0f10*/  USHF.R.U64 UR16, UR6, UR9, UR7 ;  /* 0x0000000906107299 */ /* 0x000fe20008001207 */
[----:B------:R-:W-:Y:S01]  /*0f20*/  ISETP.NE.U32.AND P0, PT, RZ, UR4, PT ;  /* 0x00000004ff007c0c */ /* 0x000fe2000bf05070 */
[----:B------:R-:W-:-:S02]  /*0f30*/  USHF.R.U32.HI UR7, URZ, UR9, UR7 ;  /* 0x000000093f077299 */ /* 0x000fc40008011607 */
[----:B------:R-:W-:Y:S01]  /*0f40*/  USHF.L.U32 UR6, UR11, UR18, URZ ;  /* 0x000000120b067299 */ /* 0x000fe2000800063f */
[----:B------:R-:W-:Y:S01]  /*0f50*/  ISETP.NE.AND.EX P0, PT, RZ, UR5, PT, P0 ;  /* 0x00000005ff007c0c */ /* 0x000fe2000bf05300 */
[----:B------:R-:W-:Y:S02]  /*0f60*/  USHF.R.U64 UR22, UR16, UR10, UR7 ;  /* 0x0000000a10167299 */ /* 0x000fe40008001207 */
[----:B------:R-:W-:Y:S02]  /*0f70*/  USHF.R.U32.HI UR7, URZ, UR10, UR7 ;  /* 0x0000000a3f077299 */ /* 0x000fe40008011607 */
[----:B------:R-:W-:Y:S02]  /*0f80*/  UISETP.NE.AND UP1, UPT, UR39, URZ, UPT ;  /* 0x0000003f2700728c */ /* 0x000fe4000bf25270 */
[----:B------:R-:W-:Y:S01]  /*0f90*/  USHF.R.U64 UR23, UR22, UR18, UR7 ;  /* 0x0000001216177299 */ /* 0x000fe20008001207 */
[----:B------:R-:W-:Y:S01]  /*0fa0*/  ULDC UR17, c[0x0][0x600] ;  /* 0x0001800000117ab9 */ /* 0x000fe20000000800 */
[----:B------:R-:W-:-:S02]  /*0fb0*/  ULOP3.LUT UR13, URZ, UR6, URZ, 0x33, !UPT ;  /* 0x000000063f0d7292 */ /* 0x000fc4000f8e333f */
[----:B------:R-:W-:Y:S02]  /*0fc0*/  UIADD3 UR15, UR17, -0x1, URZ ;  /* 0xffffffff110f7890 */ /* 0x000fe4000fffe03f */
[----:B------:R-:W-:Y:S02]  /*0fd0*/  USEL UR12, UR8, UR12, !UP1 ;  /* 0x0000000c080c7287 */ /* 0x000fe4000c800000 */
[----:B------:R-:W-:Y:S01]  /*0fe0*/  USHF.R.U32.HI UR7, URZ, UR18, UR7 ;  /* 0x000000123f077299 */ /* 0x000fe20008011607 */
[----:B------:R-:W-:Y:S01]  /*0ff0*/  ULDC UR19, c[0x0][0x648] ;  /* 0x0001920000137ab9 */ /* 0x000fe20000000800 */
[----:B------:R-:W-:Y:S01]  /*1000*/  ULDC UR20, c[0x0][0x638] ;  /* 0x00018e0000147ab9 */ /* 0x000fe20000000800 */
[----:B------:R-:W-:Y:S01]  /*1010*/  UMOV UR21, 0x1 ;  /* 0x0000000100157882 */ /* 0x000fe20000000000 */
[----:B------:R-:W-:Y:S01]  /*1020*/  UMOV UR6, UR23 ;  /* 0x0000001700067c82 */ /* 0x000fe20008000000 */
[----:B------:R-:W-:Y:S07]  /*1030*/  @!P0 BRA `(.L_x_11) ;  /* 0x0000000000308947 */ /* 0x000fee0003800000 */
[----:B------:R-:W-:Y:S02]  /*1040*/  ULDC UR10, c[0x0][0x64c] ;  /* 0x00019300000a7ab9 */ /* 0x000fe40000000800 */
        /* <DEDUP_REMOVED lines=8> */
[----:B------:R-:W-:-:S07]  /*10d0*/  UIMAD.WIDE.U32.X UR4, UR14, UR5, UR10, UP0 ;  /* 0x000000050e0472a5 */ /* 0x000fce00080e040a */
[----:B------:R-:W-:Y:S01]  /*10e0*/  UMOV UR6, UR4 ;  /* 0x0000000400067c82 */ /* 0x000fe20008000000 */
[----:B------:R-:W-:-:S05]  /*10f0*/  UMOV UR7, UR5 ;  /* 0x0000000500077c82 */ /* 0x000fca0008000000 */
.L_x_11:
[----:B------:R-:W-:Y:S01]  /*1100*/  USHF.R.U64 UR5, UR6, UR19, UR7 ;  /* 0x0000001306057299 */ /* 0x000fe20008001207 */
[----:B------:R-:W-:Y:S01]  /*1110*/  IMAD.MOV.U32 R0, RZ, RZ, 0x1 ;  /* 0x00000001ff007424 */ /* 0x000fe200078e00ff */
[----:B------:R-:W-:Y:S02]  /*1120*/  USHF.L.U32 UR4, UR21, UR18, URZ ;  /* 0x0000001215047299 */ /* 0x000fe4000800063f */
[----:B------:R-:W-:Y:S02]  /*1130*/  ULOP3.LUT UR13, UR22, UR13, URZ, 0xc0, !UPT ;  /* 0x0000000d160d7292 */ /* 0x000fe4000f8ec03f */
[----:B------:R-:W-:Y:S02]  /*1140*/  UIADD3 UR6, -UR5, URZ, URZ ;  /* 0x0000003f05067290 */ /* 0x000fe4000fffe13f */
[----:B------:R-:W-:Y:S02]  /*1150*/  UIMAD UR13, UR4, UR5, UR13 ;  /* 0x00000005040d72a4 */ /* 0x000fe4000f8e020d */
[----:B------:R-:W-:-:S02]  /*1160*/  ULOP3.LUT UR15, UR16, UR15, URZ, 0xc0, !UPT ;  /* 0x0000000f100f7292 */ /* 0x000fc4000f8ec03f */
[----:B------:R-:W-:Y:S01]  /*1170*/  UIMAD UR4, UR6, UR20, UR23 ;  /* 0x00000014060472a4 */ /* 0x000fe2000f8e0217 */
[----:B------:R-:W-:Y:S01]  /*1180*/  ULDC UR5, c[0x0][0x610] ;  /* 0x0001840000057ab9 */ /* 0x000fe20000000800 */
[----:B------:R-:W-:Y:S02]  /*1190*/  UISETP.NE.AND UP0, UPT, UR39, URZ, UPT ;  /* 0x0000003f2700728c */ /* 0x000fe4000bf05270 */
[----:B------:R-:W-:Y:S02]  /*11a0*/  UIMAD UR12, UR13, UR5, UR12 ;  /* 0x000000050d0c72a4 */ /* 0x000fe4000f8e020c */
[----:B------:R-:W-:-:S04]  /*11b0*/  UIMAD UR4, UR4, UR17, UR15 ;  /* 0x00000011040472a4 */ /* 0x000fc8000f8e020f */
[----:B------:R-:W-:Y:S02]  /*11c0*/  USEL UR40, UR4, UR12, !UP0 ;  /* 0x0000000c04287287 */ /* 0x000fe4000c000000 */
[----:B------:R-:W-:-:S12]  /*11d0*/  USEL UR45, UR12, UR4, !UP0 ;  /* 0x000000040c2d7287 */ /* 0x000fd8000c000000 */
.L_x_9:
[----:B------:R-:W-:-:S08]  /*11e0*/  NOP ;  /* 0x0000000000007918 */ /* 0x000fd00000000000 */
[----:B------:R-:W0:Y:S02]  /*11f0*/  USETMAXREG.TRY_ALLOC.CTAPOOL UP0, 0xe8 ;  /* 0x000000e8000079c8 */ /* 0x000e240008000600 */
[----:B0-----:R-:W-:-:S13]  /*1200*/  PLOP3.LUT P0, PT, PT, PT, UP0, 0x80, 0x0 ;  /* 0x000000000000781c */ /* 0x001fda0003f0f008 */
[----:B------:R-:W-:Y:S05]  /*1210*/  @!P0 BRA `(.L_x_9) ;  /* 0xfffffffc00f08947 */ /* 0x000fea000383ffff */
[----:B------:R-:W-:Y:S01]  /*1220*/  ULDC.64 UR4, c[0x0][0x598] ;  /* 0x0001660000047ab9 */ /* 0x000fe20000000a00 */
[----:B------:R-:W-:Y:S01]  /*1230*/  ULDC.64 UR46, c[0x0][0x208] ;  /* 0x00008200002e7ab9 */ /* 0x000fe20000000a00 */
[----:B------:R-:W-:-:S04]  /*1240*/  ISETP.NE.U32.AND P0, PT, RZ, UR4, PT ;  /* 0x00000004ff007c0c */ /* 0x000fc8000bf05070 */
[----:B------:R-:W-:-:S13]  /*1250*/  ISETP.NE.AND.EX P0, PT, RZ, UR5, PT, P0 ;  /* 0x00000005ff007c0c */ /* 0x000fda000bf05300 */
[----:B------:R-:W-:Y:S05]  /*1260*/  @!P0 BRA `(.L_x_12) ;  /* 0x00000000001c8947 */ /* 0x000fea0003800000 */
[----:B------:R-:W0:Y:S02]  /*1270*/  LDC.64 R4, c[0x0][0x598] ;  /* 0x00016600ff047b82 */ /* 0x000e240000000a00 */
[----:B0-----:R-:W2:Y:S02]  /*1280*/  LDG.E.64 R4, desc[UR46][R4.64] ;  /* 0x0000002e04047981 */ /* 0x001ea4000c1e1b00 */
[----:B--2---:R-:W-:-:S04]  /*1290*/  ISETP.NE.U32.AND P0, PT, R4, RZ, PT ;  /* 0x000000ff0400720c */ /* 0x004fc80003f05070 */
[----:B------:R-:W-:-:S13]  /*12a0*/  ISETP.NE.AND.EX P0, PT, R5, RZ, PT, P0 ;  /* 0x000000ff0500720c */ /* 0x000fda0003f05300 */
[----:B------:R-:W-:Y:S05]  /*12b0*/  @!P0 BRA `(.L_x_12) ;  /* 0x0000000000088947 */ /* 0x000fea0003800000 */
[----:B------:R0:W5:Y:S01]  /*12c0*/  LD.E R22, desc[UR46][R4.64] ;  /* 0x0000002e04167980 */ /* 0x000162000c101900 */
[----:B------:R-:W-:Y:S05]  /*12d0*/  BRA `(.L_x_13) ;  /* 0x0000000000247947 */ /* 0x000fea0003800000 */
.L_x_12:
[----:B------:R-:W-:Y:S02]  /*12e0*/  ULDC.64 UR4, c[0x0][0x588] ;  /* 0x0001620000047ab9 */ /* 0x000fe40000000a00 */
[----:B------:R-:W-:-:S04]  /*12f0*/  ISETP.NE.U32.AND P0, PT, RZ, UR4, PT ;  /* 0x00000004ff007c0c */ /* 0x000fc8000bf05070 */
[----:B------:R-:W-:-:S13]  /*1300*/  ISETP.NE.AND.EX P0, PT, RZ, UR5, PT, P0 ;  /* 0x00000005ff007c0c */ /* 0x000fda000bf05300 */
[----:B------:R-:W-:Y:S05]  /*1310*/  @!P0 BRA `(.L_x_14) ;  /* 0x00000000000c8947 */ /* 0x000fea0003800000 */
[----:B------:R-:W0:Y:S02]  /*1320*/  LDC.64 R22, c[0x0][0x588] ;  /* 0x00016200ff167b82 */ /* 0x000e240000000a00 */
[----:B0-----:R1:W5:Y:S01]  /*1330*/  LDG.E R22, desc[UR46][R22.64] ;  /* 0x0000002e16167981 */ /* 0x001362000c1e1900 */
[----:B------:R-:W-:Y:S05]  /*1340*/  BRA `(.L_x_13) ;  /* 0x0000000000087947 */ /* 0x000fea0003800000 */
.L_x_14:
[----:B------:R-:W-:Y:S02]  /*1350*/  ULDC UR4, c[0x0][0x580] ;  /* 0x0001600000047ab9 */ /* 0x000fe40000000800 */
[----:B------:R-:W-:-:S07]  /*1360*/  IMAD.U32 R22, RZ, RZ, UR4 ;  /* 0x00000004ff167e24 */ /* 0x000fce000f8e00ff */
.L_x_13:
[----:B------:R-:W-:Y:S02]  /*1370*/  ULDC.64 UR4, c[0x0][0x5a0] ;  /* 0x0001680000047ab9 */ /* 0x000fe40000000a00 */
[----:B------:R-:W-:-:S04]  /*1380*/  ISETP.NE.U32.AND P0, PT, RZ, UR4, PT ;  /* 0x00000004ff007c0c */ /* 0x000fc8000bf05070 */
[----:B------:R-:W-:-:S13]  /*1390*/  ISETP.NE.AND.EX P0, PT, RZ, UR5, PT, P0 ;  /* 0x00000005ff007c0c */ /* 0x000fda000bf05300 */
[----:B------:R-:W-:Y:S05]  /*13a0*/  @!P0 BRA `(.L_x_15) ;  /* 0x00000000001c8947 */ /* 0x000fea0003800000 */
[----:B0-----:R-:W0:Y:S02]  /*13b0*/  LDC.64 R4, c[0x0][0x5a0] ;  /* 0x00016800ff047b82 */ /* 0x001e240000000a00 */
[----:B0-----:R-:W2:Y:S02]  /*13c0*/  LDG.E.64 R4, desc[UR46][R4.64] ;  /* 0x0000002e04047981 */ /* 0x001ea4000c1e1b00 */
[----:B--2---:R-:W-:-:S04]  /*13d0*/  ISETP.NE.U32.AND P0, PT, R4, RZ, PT ;  /* 0x000000ff0400720c */ /* 0x004fc80003f05070 */
[----:B------:R-:W-:-:S13]  /*13e0*/  ISETP.NE.AND.EX P0, PT, R5, RZ, PT, P0 ;  /* 0x000000ff0500720c */ /* 0x000fda0003f05300 */
[----:B------:R-:W-:Y:S05]  /*13f0*/  @!P0 BRA `(.L_x_15) ;  /* 0x0000000000088947 */ /* 0x000fea0003800000 */
[----:B-1----:R0:W5:Y:S01]  /*1400*/  LD.E R23, desc[UR46][R4.64] ;  /* 0x0000002e04177980 */ /* 0x002162000c101900 */
[----:B------:R-:W-:Y:S05]  /*1410*/  BRA `(.L_x_16) ;  /* 0x0000000000247947 */ /* 0x000fea0003800000 */
.L_x_15:
[----:B------:R-:W-:Y:S02]  /*1420*/  ULDC.64 UR4, c[0x0][0x590] ;  /* 0x0001640000047ab9 */ /* 0x000fe40000000a00 */
[----:B------:R-:W-:-:S04]  /*1430*/  ISETP.NE.U32.AND P0, PT, RZ, UR4, PT ;  /* 0x00000004ff007c0c */ /* 0x000fc8000bf05070 */
[----:B------:R-:W-:-:S13]  /*1440*/  ISETP.NE.AND.EX P0, PT, RZ, UR5, PT, P0 ;  /* 0x00000005ff007c0c */ /* 0x000fda000bf05300 */
[----:B------:R-:W-:Y:S05]  /*1450*/  @!P0 BRA `(.L_x_17) ;  /* 0x00000000000c8947 */ /* 0x000fea0003800000 */
[----:B0-----:R-:W1:Y:S02]  /*1460*/  LDC.64 R4, c[0x0][0x590] ;  /* 0x00016400ff047b82 */ /* 0x001e640000000a00 */
[----:B-1----:R1:W5:Y:S01]  /*1470*/  LDG.E R23, desc[UR46][R4.64] ;  /* 0x0000002e04177981 */ /* 0x002362000c1e1900 */
[----:B------:R-:W-:Y:S05]  /*1480*/  BRA `(.L_x_16) ;  /* 0x0000000000087947 */ /* 0x000fea0003800000 */
.L_x_17:
[----:B------:R-:W-:Y:S02]  /*1490*/  ULDC UR4, c[0x0][0x584] ;  /* 0x0001610000047ab9 */ /* 0x000fe40000000800 */
[----:B-1----:R-:W-:-:S07]  /*14a0*/  IMAD.U32 R23, RZ, RZ, UR4 ;  /* 0x00000004ff177e24 */ /* 0x002fce000f8e00ff */
.L_x_16:
[----:B------:R-:W-:-:S13]  /*14b0*/  LOP3.LUT P0, RZ, R0, 0xff, RZ, 0xc0, !PT ;  /* 0x000000ff00ff7812 */ /* 0x000fda000780c0ff */
[----:B------:R-:W-:Y:S05]  /*14c0*/  @!P0 EXIT ;  /* 0x000000000000894d */ /* 0x000fea0003800000 */
[----:B------:R-:W-:Y:S01]  /*14d0*/  ULDC UR4, c[0x0][0x28c] ;  /* 0x0000a30000047ab9 */ /* 0x000fe20000000800 */
[----:B------:R-:W-:Y:S02]  /*14e0*/  ULOP3.LUT UR42, UR38, 0x1, URZ, 0xfc, !UPT ;  /* 0x00000001262a7892 */ /* 0x000fe4000f8efc3f */
[----:B------:R-:W-:Y:S01]  /*14f0*/  UIADD3 UR4, UR4, 0xf, URZ ;  /* 0x0000000f04047890 */ /* 0x000fe2000fffe03f */
[----:B------:R-:W-:Y:S01]  /*1500*/  UMOV UR36, URZ ;  /* 0x0000003f00247c82 */ /* 0x000fe20008000000 */
[----:B------:R-:W-:Y:S02]  /*1510*/  UMOV UR37, URZ ;  /* 0x0000003f00257c82 */ /* 0x000fe40008000000 */
[----:B------:R-:W-:-:S04]  /*1520*/  USHF.R.S32.HI UR5, URZ, 0x1f, UR4 ;  /* 0x0000001f3f057899 */ /* 0x000fc80008011404 */
[----:B------:R-:W-:-:S04]  /*1530*/  ULEA.HI UR5, UR5, UR4, URZ, 0x4 ;  /* 0x0000000405057291 */ /* 0x000fc8000f8f203f */
[----:B------:R-:W-:-:S12]  /*1540*/  USHF.R.S32.HI UR43, URZ, 0x4, UR5 ;  /* 0x000000043f2b7899 */ /* 0x000fd80008011405 */
.L_x_353:
[----:B------:R-:W-:Y:S01]  /*1550*/  LOP3.LUT R0, R2, 0x80, RZ, 0xc0, !PT ;  /* 0x0000008002007812 */ /* 0x000fe200078ec0ff */
[----:B------:R-:W2:Y:S01]  /*1560*/  S2UR UR6, SR_CgaCtaId ;  /* 0x00000000000679c3 */ /* 0x000ea20000008800 */
[----:B------:R-:W-:Y:S02]  /*1570*/  UMOV UR44, 0x400 ;  /* 0x00000400002c7882 */ /* 0x000fe40000000000 */
[----:B------:R-:W-:-:S06]  /*1580*/  SHF.R.U32.HI R0, RZ, 0x7, R0 ;  /* 0x00000007ff007819 */ /* 0x000fcc0000011600 */
[----:B---3--:R-:W3:Y:S01]  /*1590*/  SHFL.IDX PT, R0, R0, RZ, 0x1f ;  /* 0x00001fff00007589 */ /* 0x008ee200000e0000 */
[----:B--2---:R-:W-:Y:S01]  /*15a0*/  ULEA UR44, UR6, UR44, 0x18 ;  /* 0x0000002c062c7291 */ /* 0x004fe2000f8ec03f */
[----:B---3--:R-:W-:-:S13]  /*15b0*/  R2UR UR4, R0 ;  /* 0x00000000000472ca */ /* 0x008fda00000e0000 */
[----:B------:R-:W-:-:S04]  /*15c0*/  ULEA.HI UR5, UR4, UR4, URZ, 0x1 ;  /* 0x0000000404057291 */ /* 0x000fc8000f8f083f */
[----:B------:R-:W-:-:S04]  /*15d0*/  ULOP3.LUT UR5, UR5, 0x1ffffe, URZ, 0xc0, !UPT ;  /* 0x001ffffe05057892 */ /* 0x000fc8000f8ec03f */
[----:B------:R-:W-:-:S03]  /*15e0*/  UIADD3 UR5, UR4, -UR5, URZ ;  /* 0x8000000504057290 */ /* 0x000fc6000fffe03f */
[----:B------:R-:W-:Y:S01]  /*15f0*/  ULDC UR4, c[0x0][0x28c] ;  /* 0x0000a30000047ab9 */ /* 0x000fe20000000800 */
[----:B------:R-:W-:Y:S01]  /*1600*/  ULEA UR5, UR5, UR44, 0xb ;  /* 0x0000002c05057291 */ /* 0x000fe2000f8e583f */
[----:B------:R-:W-:-:S03]  /*1610*/  ISETP.LT.AND P0, PT, RZ, UR4, PT ;  /* 0x00000004ff007c0c */ /* 0x000fc6000bf01270 */
[----:B------:R-:W-:-:S04]  /*1620*/  UIADD3 UR5, UR5, 0x200, URZ ;  /* 0x0000020005057890 */ /* 0x000fc8000fffe03f */
[----:B------:R-:W-:-:S04]  /*1630*/  USHF.R.U32.HI UR5, URZ, 0x4, UR5 ;  /* 0x000000043f057899 */ /* 0x000fc80008011605 */
[----:B------:R-:W-:Y:S02]  /*1640*/  ULOP3.LUT UR48, UR5, 0x3fff, URZ, 0xc0, !UPT ;  /* 0x00003fff05307892 */ /* 0x000fe4000f8ec03f */
[----:B01--45:R-:W-:Y:S10]  /*1650*/  @P0 BRA `(.L_x_18) ;  /* 0x0000000000400947 */ /* 0x033ff40003800000 */
[----:B------:R-:W-:Y:S01]  /*1660*/  MOV R0, 0x0 ;  /* 0x0000000000007802 */ /* 0x000fe20000000f00 */
[----:B------:R-:W-:Y:S01]  /*1670*/  ULDC.64 UR4, c[0x4][0x68] ;  /* 0x01001a0000047ab9 */ /* 0x000fe20000000a00 */
[----:B------:R-:W-:Y:S01]  /*1680*/  ULDC.64 UR6, c[0x4][0x8] ;  /* 0x0100020000067ab9 */ /* 0x000fe20000000a00 */
[----:B01----:R-:W-:Y:S01]  /*1690*/  IMAD.U32 R4, RZ, RZ, UR4 ;  /* 0x00000004ff047e24 */ /* 0x003fe2000f8e00ff */
[----:B------:R0:W1:Y:S01]  /*16a0*/  LDC.64 R14, c[0x4][R0] ;  /* 0x01000000000e7b82 */ /* 0x0000620000000a00 */
[----:B------:R-:W-:Y:S01]  /*16b0*/  IMAD.U32 R5, RZ, RZ, UR5 ;  /* 0x00000005ff057e24 */ /* 0x000fe2000f8e00ff */
[----:B------:R-:W-:Y:S01]  /*16c0*/  ULDC.64 UR4, c[0x4][0x70] ;  /* 0x01001c0000047ab9 */ /* 0x000fe20000000a00 */
[----:B------:R-:W-:Y:S02]  /*16d0*/  IMAD.U32 R10, RZ, RZ, UR6 ;  /* 0x00000006ff0a7e24 */ /* 0x000fe4000f8e00ff */
[----:B------:R-:W-:Y:S02]  /*16e0*/  IMAD.U32 R6, RZ, RZ, UR4 ;  /* 0x00000004ff067e24 */ /* 0x000fe4000f8e00ff */
[----:B------:R-:W-:-:S02]  /*16f0*/  IMAD.U32 R7, RZ, RZ, UR5 ;  /* 0x00000005ff077e24 */ /* 0x000fc4000f8e00ff */
[----:B------:R-:W-:Y:S02]  /*1700*/  IMAD.U32 R11, RZ, RZ, UR7 ;  /* 0x00000007ff0b7e24 */ /* 0x000fe4000f8e00ff */
[----:B------:R-:W-:Y:S02]  /*1710*/  IMAD.MOV.U32 R8, RZ, RZ, 0x1e1 ;  /* 0x000001e1ff087424 */ /* 0x000fe400078e00ff */
[----:B------:R-:W-:Y:S02]  /*1720*/  IMAD.MOV.U32 R12, RZ, RZ, 0x1 ;  /* 0x00000001ff0c7424 */ /* 0x000fe400078e00ff */
[----:B0-----:R-:W-:-:S07]  /*1730*/  IMAD.MOV.U32 R13, RZ, RZ, RZ ;  /* 0x000000ffff0d7224 */ /* 0x001fce00078e00ff */
[----:B------:R-:W-:-:S07]  /*1740*/  LEPC R20, `(.L_x_18) ;  /* 0x000000001014794e */ /* 0x000fce0000000000 */
[----:B-1---5:R-:W-:Y:S05]  /*1750*/  CALL.ABS.NOINC R14 ;  /* 0x000000000e007343 */ /* 0x022fea0003c00000 */
.L_x_18:
[----:B------:R-:W-:-:S05]  /*1760*/  IMAD.U32 R0, RZ, RZ, UR42 ;  /* 0x0000002aff007e24 */ /* 0x000fca000f8e00ff */
[----:B------:R-:W-:-:S13]  /*1770*/  ISETP.NE.AND P0, PT, R0, 0x3, PT ;  /* 0x000000030000780c */ /* 0x000fda0003f05270 */
[----:B------:R-:W-:Y:S05]  /*1780*/  @!P0 BRA `(.L_x_19) ;  /* 0x0000000000048947 */ /* 0x000fea0003800000 */
[----:B------:R-:W-:Y:S01]  /*1790*/  BPT.TRAP 0x1 ;  /* 0x000000040000795c */ /* 0x000fe20000300000 */
.L_x_19:
[----:B------:R-:W-:Y:S02]  /*17a0*/  IMAD.U32 R3, RZ, RZ, UR37 ;  /* 0x00000025ff037e24 */ /* 0x000fe4000f8e00ff */
[----:B------:R-:W-:-:S03]  /*17b0*/  IMAD.U32 R0, RZ, RZ, UR36 ;  /* 0x00000024ff007e24 */ /* 0x000fc6000f8e00ff */
[----:B------:R-:W-:Y:S02]  /*17c0*/  LEA R3, R3, UR44, 0x3 ;  /* 0x0000002c03037c11 */ /* 0x000fe4000f8e18ff */
[----:B------:R-:W-:-:S04]  /*17d0*/  SHF.L.U32 R0, R0, 0x1f, RZ ;  /* 0x0000001f00007819 */ /* 0x000fc800000006ff */
[----:B------:R2:W3:Y:S01]  /*17e0*/  SYNCS.PHASECHK.TRANS64.TRYWAIT P1, [R3+URZ], R0 ;  /* 0x00000000030075a7 */ /* 0x0004e2000802017f */
[----:B------:R-:W-:Y:S05]  /*17f0*/  @!P0 BRA `(.L_x_20) ;  /* 0x0000000000048947 */ /* 0x000fea0003800000 */
[----:B------:R-:W-:Y:S01]  /*1800*/  BPT.TRAP 0x1 ;  /* 0x000000040000795c */ /* 0x000fe20000300000 */
.L_x_20:
[----:B---3--:R-:W-:Y:S05]  /*1810*/  @P1 BRA `(.L_x_21) ;  /* 0x0000000000081947 */ /* 0x008fea0003800000 */
[----:B------:R-:W3:Y:S02]  /*1820*/  SYNCS.PHASECHK.TRANS64.TRYWAIT P1, [R3+URZ], R0 ;  /* 0x00000000030075a7 */ /* 0x000ee4000802017f */
[----:B---3--:R-:W-:Y:S05]  /*1830*/  @!P1 BRA `(.L_x_22) ;  /* 0x000000d000309947 */ /* 0x008fea0003800000 */
.L_x_21:
[----:B------:R-:W-:-:S04]  /*1840*/  UISETP.LT.AND UP0, UPT, UR43, 0x1, UPT ;  /* 0x000000012b00788c */ /* 0x000fc8000bf01270 */
[----:B------:R-:W-:-:S06]  /*1850*/  USEL UR4, UR43, 0x1, UP0 ;  /* 0x000000012b047887 */ /* 0x000fcc0008000000 */
[----:B--23--:R-:W-:Y:S01]  /*1860*/  IMAD.U32 R0, RZ, RZ, UR4 ;  /* 0x00000004ff007e24 */ /* 0x00cfe2000f8e00ff */
[----:B------:R-:W-:Y:S05]  /*1870*/  WARPSYNC.ALL ;  /* 0x0000000000007948 */ /* 0x000fea0003800000 */
[----:B------:R-:W-:-:S04]  /*1880*/  IADD3 R0, -R0, UR43, RZ ;  /* 0x0000002b00007c10 */ /* 0x000fc8000fffe1ff */
[----:B------:R-:W-:Y:S01]  /*1890*/  ISETP.GE.AND P1, PT, R0, 0x1, PT ;  /* 0x000000010000780c */ /* 0x000fe20003f26270 */
[----:B------:R-:W-:Y:S01]  /*18a0*/  UIADD3 UR4, UR44, 0x22200, URZ ;  /* 0x000222002c047890 */ /* 0x000fe2000fffe03f */
[----:B------:R-:W-:Y:S01]  /*18b0*/  WARPGROUP.ARRIVE ;  /* 0x00000000000079c5 */ /* 0x000fe20000000000 */
[----:B------:R-:W-:Y:S02]  /*18c0*/  ULOP3.LUT UR24, UR48, 0x10000, URZ, 0xfc, !UPT ;  /* 0x0001000030187892 */ /* 0x000fe4000f8efc3f */
[----:B------:R-:W-:Y:S02]  /*18d0*/  USHF.R.U32.HI UR4, URZ, 0x4, UR4 ;  /* 0x000000043f047899 */ /* 0x000fe40008011604 */
[----:B------:R-:W-:Y:S02]  /*18e0*/  ULEA UR16, UR37, UR24, 0x9 ;  /* 0x0000001825107291 */ /* 0x000fe4000f8e483f */
[----:B------:R-:W-:Y:S01]  /*18f0*/  ULOP3.LUT UR4, UR4, 0x3fff, URZ, 0xc0, !UPT ;  /* 0x00003fff04047892 */ /* 0x000fe2000f8ec03f */
[----:B------:R-:W-:Y:S01]  /*1900*/  UMOV UR5, 0xc0000010 ;  /* 0xc000001000057882 */ /* 0x000fe20000000000 */
[----:B------:R-:W-:-:S02]  /*1910*/  UMOV UR7, 0xc0000010 ;  /* 0xc000001000077882 */ /* 0x000fc40000000000 */
[----:B------:R-:W-:Y:S01]  /*1920*/  ULOP3.LUT UR25, UR4, 0x10000, URZ, 0xfc, !UPT ;  /* 0x0001000004197892 */ /* 0x000fe2000f8efc3f */
[----:B------:R-:W-:Y:S02]  /*1930*/  UMOV UR9, UR5 ;  /* 0x0000000500097c82 */ /* 0x000fe40008000000 */
[----:B------:R-:W-:Y:S01]  /*1940*/  UMOV UR4, UR16 ;  /* 0x0000001000047c82 */ /* 0x000fe20008000000 */
[----:B------:R-:W-:Y:S01]  /*1950*/  UIMAD UR6, UR37, 0x140, UR25 ;  /* 0x00000140250678a4 */ /* 0x000fe2000f8e0219 */
[----:B------:R-:W-:Y:S01]  /*1960*/  UMOV UR8, UR4 ;  /* 0x0000000400087c82 */ /* 0x000fe20008000000 */
[----:B------:R-:W-:Y:S02]  /*1970*/  UMOV UR11, 0xc0000010 ;  /* 0xc0000010000b7882 */ /* 0x000fe40000000000 */
[----:B------:R-:W-:Y:S02]  /*1980*/  UIADD3 UR10, UR6, 0x40, URZ ;  /* 0x00000040060a7890 */ /* 0x000fe4000fffe03f */
[----:B------:R-:W-:Y:S01]  /*1990*/  UIADD3 UR14, UR6, 0x80, URZ ;  /* 0x00000080060e7890 */ /* 0x000fe2000fffe03f */
[----:B------:R-:W-:-:S02]  /*19a0*/  UMOV UR12, UR4 ;  /* 0x00000004000c7c82 */ /* 0x000fc40008000000 */
[----:B------:R-:W-:Y:S01]  /*19b0*/  HGMMA.64x32x16.F32.BF16 R168, gdesc[UR4], RZ, !UPT, gsb0 ;  /* 0x0060000004a879f0 */ /* 0x000fe2000c0018ff */
[----:B------:R-:W-:Y:S01]  /*19c0*/  UMOV UR13, UR5 ;  /* 0x00000005000d7c82 */ /* 0x000fe20008000000 */
[----:B------:R-:W-:Y:S01]  /*19d0*/  UMOV UR15, 0xc0000010 ;  /* 0xc0000010000f7882 */ /* 0x000fe20000000000 */
[----:B------:R-:W-:Y:S01]  /*19e0*/  UIADD3 UR18, UR6, 0xc0, URZ ;  /* 0x000000c006127890 */ /* 0x000fe2000fffe03f */
[----:B------:R-:W-:Y:S01]  /*19f0*/  UMOV UR17, UR5 ;  /* 0x0000000500117c82 */ /* 0x000fe20008000000 */
[----:B------:R-:W-:Y:S01]  /*1a00*/  UMOV UR19, 0xc0000010 ;  /* 0xc000001000137882 */ /* 0x000fe20000000000 */
[----:B------:R-:W-:Y:S01]  /*1a10*/  UIADD3 UR22, UR6, 0x100, URZ ;  /* 0x0000010006167890 */ /* 0x000fe2000fffe03f */
[----:B------:R-:W-:Y:S01]  /*1a20*/  UMOV UR20, UR4 ;  /* 0x0000000400147c82 */ /* 0x000fe20008000000 */
[----:B------:R-:W-:Y:S01]  /*1a30*/  UMOV UR21, UR5 ;  /* 0x0000000500157c82 */ /* 0x000fe20008000000 */
[----:B------:R-:W-:Y:S01]  /*1a40*/  UMOV UR23, 0xc0000010 ;  /* 0xc000001000177882 */ /* 0x000fe20000000000 */
[----:B------:R-:W-:-:S02]  /*1a50*/  WARPGROUP.DEPBAR.LE gsb0, 0x0 ;  /* 0x00008000000079c5 */ /* 0x000fc40000010000 */
[----:B------:R-:W-:-:S06]  /*1a60*/  WARPGROUP.ARRIVE ;  /* 0x00000000000079c5 */ /* 0x000fcc0000000000 */
[----:B------:R-:W-:Y:S01]  /*1a70*/  HGMMA.64x32x16.F32.BF16 R136, gdesc[UR8], RZ, !UPT, gsb0 ;  /* 0x00600000088879f0 */ /* 0x000fe2000c0018ff */
[----:B------:R-:W-:-:S03]  /*1a80*/  UIADD3 UR8, UR16, 0x100, URZ ;  /* 0x0000010010087890 */ /* 0x000fc6000fffe03f */
[----:B------:R-:W-:Y:S01]  /*1a90*/  UMOV UR16, UR4 ;  /* 0x0000000400107c82 */ /* 0x000fe20008000000 */
[----:B------:R-:W-:Y:S02]  /*1aa0*/  WARPGROUP.DEPBAR.LE gsb0, 0x0 ;  /* 0x00008000000079c5 */ /* 0x000fe40000010000 */
[----:B------:R-:W-:-:S06]  /*1ab0*/  WARPGROUP.ARRIVE ;  /* 0x00000000000079c5 */ /* 0x000fcc0000000000 */
[----:B------:R-:W-:Y:S03]  /*1ac0*/  HGMMA.64x32x16.F32.BF16 R104, gdesc[UR12], RZ, !UPT, gsb0 ;  /* 0x006000000c6879f0 */ /* 0x000fe6000c0018ff */
[----:B------:R-:W-:Y:S02]  /*1ad0*/  WARPGROUP.DEPBAR.LE gsb0, 0x0 ;  /* 0x00008000000079c5 */ /* 0x000fe40000010000 */
[----:B------:R-:W-:-:S06]  /*1ae0*/  WARPGROUP.ARRIVE ;  /* 0x00000000000079c5 */ /* 0x000fcc0000000000 */
[----:B------:R-:W-:Y:S03]  /*1af0*/  HGMMA.64x32x16.F32.BF16 R72, gdesc[UR16], RZ, !UPT, gsb0 ;  /* 0x00600000104879f0 */ /* 0x000fe6000c0018ff */
[----:B------:R-:W-:Y:S02]  /*1b00*/  WARPGROUP.DEPBAR.LE gsb0, 0x0 ;  /* 0x00008000000079c5 */ /* 0x000fe40000010000 */
[----:B------:R-:W-:-:S06]  /*1b10*/  WARPGROUP.ARRIVE ;  /* 0x00000000000079c5 */ /* 0x000fcc0000000000 */
[----:B------:R-:W-:Y:S01]  /*1b20*/  HGMMA.64x32x16.F32.BF16 R40, gdesc[UR20], RZ, !UPT, gsb0 ;  /* 0x00600000142879f0 */ /* 0x000fe2000c0018ff */
[----:B------:R-:W-:Y:S01]  /*1b30*/  UMOV UR20, UR8 ;  /* 0x0000000800147c82 */ /* 0x000fe20008000000 */
[----:B------:R-:W-:Y:S01]  /*1b40*/  UMOV UR21, 0xc0000010 ;  /* 0xc000001000157882 */ /* 0x000fe20000000000 */
[----:B------:R-:W-:Y:S01]  /*1b50*/  UMOV UR16, UR20 ;  /* 0x0000001400107c82 */ /* 0x000fe20008000000 */
[----:B------:R-:W-:Y:S01]  /*1b60*/  UMOV UR17, UR21 ;  /* 0x0000001500117c82 */ /* 0x000fe20008000000 */
[----:B------:R-:W-:Y:S01]  /*1b70*/  UMOV UR12, UR20 ;  /* 0x00000014000c7c82 */ /* 0x000fe20008000000 */
[----:B------:R-:W-:Y:S01]  /*1b80*/  UMOV UR13, UR21 ;  /* 0x00000015000d7c82 */ /* 0x000fe20008000000 */
[----:B------:R-:W-:Y:S01]  /*1b90*/  UMOV UR8, UR20 ;  /* 0x0000001400087c82 */ /* 0x000fe20008000000 */
[----:B------:R-:W-:Y:S01]  /*1ba0*/  UMOV UR9, UR21 ;  /* 0x0000001500097c82 */ /* 0x000fe20008000000 */
[----:B------:R-:W-:Y:S01]  /*1bb0*/  UMOV UR4, UR20 ;  /* 0x0000001400047c82 */ /* 0x000fe20008000000 */
[----:B------:R-:W-:Y:S01]  /*1bc0*/  UMOV UR5, UR21 ;  /* 0x0000001500057c82 */ /* 0x000fe20008000000 */
[----:B------:R-:W-:-:S02]  /*1bd0*/  WARPGROUP.DEPBAR.LE gsb0, 0x0 ;  /* 0x00008000000079c5 */ /* 0x000fc40000010000 */
[----:B------:R-:W-:-:S06]  /*1be0*/  WARPGROUP.ARRIVE ;  /* 0x00000000000079c5 */ /* 0x000fcc0000000000 */
[----:B------:R-:W-:Y:S03]  /*1bf0*/  HGMMA.64x32x16.F32.BF16 R24, gdesc[UR20], RZ, !UPT, gsb0 ;  /* 0x00600000141879f0 */ /* 0x000fe6000c0018ff */
        /* <DEDUP_REMOVED lines=13> */
[----:B------:R-:W-:Y:S05]  /*1cd0*/  @!P1 BRA `(.L_x_23) ;  /* 0x0000000400949947 */ /* 0x000fea0003800000 */
[----:B------:R-:W-:Y:S01]  /*1ce0*/  UIADD3 UR26, UR37, 0x1, URZ ;  /* 0x00000001251a7890 */ /* 0x000fe2000fffe03f */
[----:B------:R-:W-:Y:S02]  /*1cf0*/  IMAD.MOV.U32 R3, RZ, RZ, R0 ;  /* 0x000000ffff037224 */ /* 0x000fe400078e0000 */
[----:B01----:R-:W-:Y:S01]  /*1d00*/  IMAD.U32 R4, RZ, RZ, UR37 ;  /* 0x00000025ff047e24 */ /* 0x003fe2000f8e00ff */
[----:B------:R-:W-:-:S04]  /*1d10*/  UISETP.NE.AND UP0, UPT, UR26, 0x11, UPT ;  /* 0x000000111a00788c */ /* 0x000fc8000bf05270 */
[----:B------:R-:W-:Y:S02]  /*1d20*/  USEL UR4, URZ, 0x1, UP0 ;  /* 0x000000013f047887 */ /* 0x000fe40008000000 */
[----:B------:R-:W-:Y:S02]  /*1d30*/  USEL UR26, UR26, URZ, UP0 ;  /* 0x0000003f1a1a7287 */ /* 0x000fe40008000000 */
[----:B------:R-:W-:-:S06]  /*1d40*/  ULOP3.LUT UR4, UR36, UR4, URZ, 0x3c, !UPT ;  /* 0x0000000424047292 */ /* 0x000fcc000f8e3c3f */
[----:B------:R-:W-:-:S07]  /*1d50*/  IMAD.U32 R7, RZ, RZ, UR4 ;  /* 0x00000004ff077e24 */ /* 0x000fce000f8e00ff */
.L_x_30:
[----:B------:R-:W-:Y:S05]  /*1d60*/  @!P0 BRA `(.L_x_24) ;  /* 0x0000000000048947 */ /* 0x000fea0003800000 */
[----:B------:R-:W-:Y:S01]  /*1d70*/  BPT.TRAP 0x1 ;  /* 0x000000040000795c */ /* 0x000fe20000300000 */
.L_x_24:
[----:B------:R-:W-:Y:S01]  /*1d80*/  ULEA UR4, UR26, UR44, 0x3 ;  /* 0x0000002c1a047291 */ /* 0x000fe2000f8e183f */
[----:B------:R-:W-:-:S08]  /*1d90*/  SHF.L.U32 R5, R7, 0x1f, RZ ;  /* 0x0000001f07057819 */ /* 0x000fd000000006ff */
[----:B------:R0:W1:Y:S01]  /*1da0*/  SYNCS.PHASECHK.TRANS64.TRYWAIT P1, [UR4], R5 ;  /* 0x00000005ff0075a7 */ /* 0x0000620008020144 */
[----:B------:R-:W-:Y:S05]  /*1db0*/  @!P0 BRA `(.L_x_25) ;  /* 0x0000000000048947 */ /* 0x000fea0003800000 */
[----:B------:R-:W-:Y:S01]  /*1dc0*/  BPT.TRAP 0x1 ;  /* 0x000000040000795c */ /* 0x000fe20000300000 */
.L_x_25:
[----:B-1----:R-:W-:Y:S05]  /*1dd0*/  @P1 BRA `(.L_x_26) ;  /* 0x0000000000081947 */ /* 0x002fea0003800000 */
[----:B------:R-:W1:Y:S02]  /*1de0*/  SYNCS.PHASECHK.TRANS64.TRYWAIT P1, [UR4], R5 ;  /* 0x00000005ff0075a7 */ /* 0x000e640008020144 */
[----:B-1----:R-:W-:Y:S05]  /*1df0*/  @!P1 BRA `(.L_x_27) ;  /* 0x000000c800d49947 */ /* 0x002fea0003800000 */
.L_x_26:
[----:B------:R-:W-:Y:S01]  /*1e00*/  ULEA UR4, UR26, UR24, 0x9 ;  /* 0x000000181a047291 */ /* 0x000fe2000f8e483f */
[----:B------:R-:W-:Y:S01]  /*1e10*/  WARPGROUP.ARRIVE ;  /* 0x00000000000079c5 */ /* 0x000fe20000000000 */
[----:B------:R-:W-:Y:S01]  /*1e20*/  UIMAD UR6, UR26, 0x140, UR25 ;  /* 0x000001401a0678a4 */ /* 0x000fe2000f8e0219 */
[----:B------:R-:W-:Y:S01]  /*1e30*/  UMOV UR5, 0xc0000010 ;  /* 0xc000001000057882 */ /* 0x000fe20000000000 */
[----:B------:R-:W-:Y:S02]  /*1e40*/  UMOV UR7, 0xc0000010 ;  /* 0xc000001000077882 */ /* 0x000fe40000000000 */
[----:B------:R-:W-:Y:S01]  /*1e50*/  UIADD3 UR10, UR6, 0x40, URZ ;  /* 0x00000040060a7890 */ /* 0x000fe2000fffe03f */
[----:B------:R-:W-:Y:S01]  /*1e60*/  UMOV UR8, UR4 ;  /* 0x0000000400087c82 */ /* 0x000fe20008000000 */
[----:B------:R-:W-:Y:S01]  /*1e70*/  UMOV UR9, UR5 ;  /* 0x0000000500097c82 */ /* 0x000fe20008000000 */
[----:B------:R-:W-:Y:S02]  /*1e80*/  UMOV UR11, 0xc0000010 ;  /* 0xc0000010000b7882 */ /* 0x000fe40000000000 */
[----:B------:R-:W-:Y:S01]  /*1e90*/  HGMMA.64x32x16.F32.BF16 R168, gdesc[UR4], R168, gsb0 ;  /* 0x0060000004a879f0 */ /* 0x000fe200080018a8 */
[----:B------:R-:W-:Y:S01]  /*1ea0*/  UIADD3 UR14, UR6, 0x80, URZ ;  /* 0x00000080060e7890 */ /* 0x000fe2000fffe03f */
[----:B------:R-:W-:Y:S01]  /*1eb0*/  UMOV UR12, UR4 ;  /* 0x00000004000c7c82 */ /* 0x000fe20008000000 */
[----:B------:R-:W-:Y:S01]  /*1ec0*/  UMOV UR13, UR5 ;  /* 0x00000005000d7c82 */ /* 0x000fe20008000000 */
[----:B------:R-:W-:Y:S01]  /*1ed0*/  UMOV UR15, 0xc0000010 ;  /* 0xc0000010000f7882 */ /* 0x000fe20000000000 */
        /* <DEDUP_REMOVED lines=10> */
[----:B------:R-:W-:Y:S01]  /*1f80*/  HGMMA.64x32x16.F32.BF16 R136, gdesc[UR8], R136, gsb0 ;  /* 0x00600000088879f0 */ /* 0x000fe20008001888 */
[----:B------:R-:W-:Y:S02]  /*1f90*/  UIADD3 UR8, UR4, 0x100, URZ ;  /* 0x0000010004087890 */ /* 0x000fe4000fffe03f */
[----:B------:R-:W-:Y:S02]  /*1fa0*/  WARPGROUP.DEPBAR.LE gsb0, 0x0 ;  /* 0x00008000000079c5 */ /* 0x000fe40000010000 */
[----:B------:R-:W-:-:S06]  /*1fb0*/  WARPGROUP.ARRIVE ;  /* 0x00000000000079c5 */ /* 0x000fcc0000000000 */
[----:B------:R-:W-:Y:S03]  /*1fc0*/  HGMMA.64x32x16.F32.BF16 R104, gdesc[UR12], R104, gsb0 ;  /* 0x006000000c6879f0 */ /* 0x000fe60008001868 */
[----:B------:R-:W-:Y:S02]  /*1fd0*/  WARPGROUP.DEPBAR.LE gsb0, 0x0 ;  /* 0x00008000000079c5 */ /* 0x000fe40000010000 */
[----:B------:R-:W-:-:S06]  /*1fe0*/  WARPGROUP.ARRIVE ;  /* 0x00000000000079c5 */ /* 0x000fcc0000000000 */
[----:B------:R-:W-:Y:S03]  /*1ff0*/  HGMMA.64x32x16.F32.BF16 R72, gdesc[UR16], R72, gsb0 ;  /* 0x00600000104879f0 */ /* 0x000fe60008001848 */
[----:B------:R-:W-:Y:S02]  /*2000*/  WARPGROUP.DEPBAR.LE gsb0, 0x0 ;  /* 0x00008000000079c5 */ /* 0x000fe40000010000 */
[----:B------:R-:W-:-:S06]  /*2010*/  WARPGROUP.ARRIVE ;  /* 0x00000000000079c5 */ /* 0x000fcc0000000000 */
[----:B------:R-:W-:Y:S01]  /*2020*/  HGMMA.64x32x16.F32.BF16 R40, gdesc[UR20], R40, gsb0 ;  /* 0x00600000142879f0 */ /* 0x000fe20008001828 */
        /* <DEDUP_REMOVED lines=12> */
[----:B------:R-:W-:Y:S03]  /*20f0*/  HGMMA.64x32x16.F32.BF16 R24, gdesc[UR20], R24, gsb0 ;  /* 0x00600000141879f0 */ /* 0x000fe60008001818 */
        /* <DEDUP_REMOVED lines=13> */
[----:B------:R-:W-:Y:S05]  /*21d0*/  @!P0 BRA `(.L_x_28) ;  /* 0x0000000000048947 */ /* 0x000fea0003800000 */
[----:B------:R-:W-:Y:S01]  /*21e0*/  BPT.TRAP 0x1 ;  /* 0x000000040000795c */ /* 0x000fe20000300000 */
.L_x_28:
[----:B------:R-:W-:Y:S01]  /*21f0*/  ISETP.NE.AND P1, PT, R18, RZ, PT ;  /* 0x000000ff1200720c */ /* 0x000fe20003f25270 */
[----:B------:R-:W-:-:S12]  /*2200*/  UISETP.GT.U32.AND UP0, UPT, UR38, 0x1, UPT ;  /* 0x000000012600788c */ /* 0x000fd8000bf04070 */
[----:B01----:R-:W-:-:S05]  /*2210*/  @P1 LEA R5, R4, UR44, 0x3 ;  /* 0x0000002c04051c11 */ /* 0x003fca000f8e18ff */
[----:B------:R-:W-:-:S05]  /*2220*/  @P1 VIADD R6, R5, 0x88 ;  /* 0x0000008805061836 */ /* 0x000fca0000000000 */
[----:B------:R-:W-:-:S04]  /*2230*/  @P1 PRMT R6, R19, 0x654, R6 ;  /* 0x0000065413061816 */ /* 0x000fc80000000006 */
[----:B------:R0:W-:Y:S01]  /*2240*/  @P1 SYNCS.ARRIVE.TRANS64.RED.A1T0 RZ, [R6+URZ], RZ ;  /* 0x000000ff06ff19a7 */ /* 0x0001e2000810043f */
[----:B------:R-:W-:-:S13]  /*2250*/  PLOP3.LUT P1, PT, PT, PT, UP0, 0x80, 0x0 ;  /* 0x000000000000781c */ /* 0x000fda0003f2f008 */
[----:B0-----:R-:W-:Y:S05]  /*2260*/  @P1 BRA `(.L_x_29) ;  /* 0x0000000000041947 */ /* 0x001fea0003800000 */
[----:B------:R-:W-:Y:S01]  /*2270*/  BPT.TRAP 0x1 ;  /* 0x000000040000795c */ /* 0x000fe20000300000 */
.L_x_29:
[----:B------:R-:W-:Y:S01]  /*2280*/  UIADD3 UR26, UR26, 0x1, URZ ;  /* 0x000000011a1a7890 */ /* 0x000fe2000fffe03f */
[C---:B------:R-:W-:Y:S01]  /*2290*/  ISETP.GT.AND P2, PT, R3.reuse, 0x1, PT ;  /* 0x000000010300780c */ /* 0x040fe20003f44270 */
[----:B------:R-:W-:Y:S02]  /*22a0*/  VIADD R4, R4, 0x1 ;  /* 0x0000000104047836 */ /* 0x000fe40000000000 */
[----:B------:R-:W-:Y:S01]  /*22b0*/  UISETP.NE.AND UP0, UPT, UR26, 0x11, UPT ;  /* 0x000000111a00788c */ /* 0x000fe2000bf05270 */
[----:B------:R-:W-:Y:S02]  /*22c0*/  VIADD R3, R3, 0xffffffff ;  /* 0xffffffff03037836 */ /* 0x000fe40000000000 */
[C---:B------:R-:W-:Y:S01]  /*22d0*/  ISETP.NE.AND P1, PT, R4.reuse, 0x11, PT ;  /* 0x000000110400780c */ /* 0x040fe20003f25270 */
[----:B------:R-:W-:Y:S02]  /*22e0*/  USEL UR4, URZ, 0x1, UP0 ;  /* 0x000000013f047887 */ /* 0x000fe40008000000 */
[----:B------:R-:W-:Y:S01]  /*22f0*/  USEL UR26, UR26, URZ, UP0 ;  /* 0x0000003f1a1a7287 */ /* 0x000fe20008000000 */
[----:B------:R-:W-:-:S03]  /*2300*/  SEL R4, R4, RZ, P1 ;  /* 0x000000ff04047207 */ /* 0x000fc60000800000 */
[----:B------:R-:W-:Y:S01]  /*2310*/  LOP3.LUT R7, R7, UR4, RZ, 0x3c, !PT ;  /* 0x0000000407077c12 */ /* 0x000fe2000f8e3cff */
[----:B------:R-:W-:Y:S07]  /*2320*/  @P2 BRA `(.L_x_30) ;  /* 0xfffffff8008c2947 */ /* 0x000fee000383ffff */
.L_x_23:
[----:B------:R-:W2:Y:S02]  /*2330*/  LDC R3, c[0x0][0x28c] ;  /* 0x0000a300ff037b82 */ /* 0x000ea40000000800 */
[----:B--2---:R-:W-:-:S13]  /*2340*/  ISETP.GE.AND P1, PT, R3, 0x1, PT ;  /* 0x000000010300780c */ /* 0x004fda0003f26270 */
[----:B------:R-:W-:Y:S05]  /*2350*/  @!P1 BRA `(.L_x_31) ;  /* 0x00000000003c9947 */ /* 0x000fea0003800000 */
[----:B------:R-:W-:Y:S05]  /*2360*/  @!P0 BRA `(.L_x_32) ;  /* 0x0000000000048947 */ /* 0x000fea0003800000 */
[----:B------:R-:W-:Y:S01]  /*2370*/  BPT.TRAP 0x1 ;  /* 0x000000040000795c */ /* 0x000fe20000300000 */
.L_x_32:
[----:B------:R-:W-:Y:S01]  /*2380*/  ISETP.NE.AND P0, PT, R18, RZ, PT ;  /* 0x000000ff1200720c */ /* 0x000fe20003f05270 */
[----:B------:R-:W-:-:S12]  /*2390*/  UISETP.GT.U32.AND UP0, UPT, UR38, 0x1, UPT ;  /* 0x000000012600788c */ /* 0x000fd8000bf04070 */
[----:B------:R-:W-:-:S04]  /*23a0*/  @P0 VIADD R0, R0, UR37 ;  /* 0x0000002500000c36 */ /* 0x000fc80008000000 */
[----:B01----:R-:W-:-:S05]  /*23b0*/  @P0 IMAD.WIDE.U32 R4, R0, -0xf0f0f0f, RZ ;  /* 0xf0f0f0f100040825 */ /* 0x003fca00078e00ff */
[----:B------:R-:W-:-:S05]  /*23c0*/  @P0 SHF.R.U32.HI R5, RZ, 0x4, R5 ;  /* 0x00000004ff050819 */ /* 0x000fca0000011605 */
[----:B------:R-:W-:-:S05]  /*23d0*/  @P0 IMAD R0, R5, -0x11, R0 ;  /* 0xffffffef05000824 */ /* 0x000fca00078e0200 */
[----:B------:R-:W-:-:S05]  /*23e0*/  @P0 LEA R0, R0, UR44, 0x3 ;  /* 0x0000002c00000c11 */ /* 0x000fca000f8e18ff */
[----:B------:R-:W-:-:S05]  /*23f0*/  @P0 VIADD R0, R0, 0x88 ;  /* 0x0000008800000836 */ /* 0x000fca0000000000 */
[----:B------:R-:W-:-:S04]  /*2400*/  @P0 PRMT R0, R19, 0x654, R0 ;  /* 0x0000065413000816 */ /* 0x000fc80000000000 */
[----:B------:R2:W-:Y:S01]  /*2410*/  @P0 SYNCS.ARRIVE.TRANS64.RED.A1T0 RZ, [R0+URZ], RZ ;  /* 0x000000ff00ff09a7 */ /* 0x0005e2000810043f */
[----:B------:R-:W-:-:S13]  /*2420*/  PLOP3.LUT P0, PT, PT, PT, UP0, 0x80, 0x0 ;  /* 0x000000000000781c */ /* 0x000fda0003f0f008 */
[----:B--2---:R-:W-:Y:S05]  /*2430*/  @P0 BRA `(.L_x_31) ;  /* 0x0000000000040947 */ /* 0x004fea0003800000 */
[----:B------:R-:W-:Y:S01]  /*2440*/  BPT.TRAP 0x1 ;  /* 0x000000040000795c */ /* 0x000fe20000300000 */
.L_x_31:
[C---:B------:R-:W-:Y:S01]  /*2450*/  LOP3.LUT R0, R2.reuse, 0x3, RZ, 0xc0, !PT ;  /* 0x0000000302007812 */ /* 0x040fe200078ec0ff */
[----:B------:R-:W-:Y:S01]  /*2460*/  IMAD.MOV.U32 R7, RZ, RZ, -0x2 ;  /* 0xfffffffeff077424 */ /* 0x000fe200078e00ff */
[----:B------:R-:W-:Y:S01]  /*2470*/  ULDC UR12, c[0x0][0x288] ;  /* 0x0000a200000c7ab9 */ /* 0x000fe20000000800 */
[----:B------:R-:W-:Y:S01]  /*2480*/  UIMAD UR40, UR40, 0xa0, URZ ;  /* 0x000000a0282878a4 */ /* 0x000fe2000f8e023f */
[----:B01----:R-:W-:Y:S01]  /*2490*/  LOP3.LUT R4, R2, 0x60, RZ, 0xc0, !PT ;  /* 0x0000006002047812 */ /* 0x003fe200078ec0ff */
[----:B------:R-:W-:Y:S01]  /*24a0*/  IMAD R7, R0, R7, UR12 ;  /* 0x0000000c00077e24 */ /* 0x000fe2000f8e0207 */
[--C-:B------:R-:W-:Y:S01]  /*24b0*/  SHF.R.U32.HI R0, RZ, 0x7, R2.reuse ;  /* 0x00000007ff007819 */ /* 0x100fe20000011602 */
[----:B------:R-:W-:Y:S01]  /*24c0*/  UIMAD.WIDE UR8, UR45, 0x100, URZ ;  /* 0x000001002d0878a5 */ /* 0x000fe2000f8e023f */
[----:B------:R-:W-:Y:S01]  /*24d0*/  SHF.R.U32.HI R3, RZ, 0x2, R2 ;  /* 0x00000002ff037819 */ /* 0x000fe20000011602 */
[----:B------:R-:W-:Y:S01]  /*24e0*/  USHF.L.U32 UR45, UR45, 0x8, URZ ;  /* 0x000000082d2d7899 */ /* 0x000fe2000800063f */
[----:B------:R-:W-:Y:S01]  /*24f0*/  LOP3.LUT R0, R0, 0x1, RZ, 0xc0, !PT ;  /* 0x0000000100007812 */ /* 0x000fe200078ec0ff */
[----:B------:R-:W-:Y:S01]  /*2500*/  UISETP.GE.AND UP0, UPT, UR40, UR12, UPT ;  /* 0x0000000c2800728c */ /* 0x000fe2000bf06270 */
[----:B------:R-:W-:Y:S01]  /*2510*/  SHF.R.U32.HI R6, RZ, 0x1, R4 ;  /* 0x00000001ff067819 */ /* 0x000fe20000011604 */
[----:B------:R-:W-:Y:S01]  /*2520*/  UIADD3 UR37, UR43, UR37, URZ ;  /* 0x000000252b257290 */ /* 0x000fe2000fffe03f */
[----:B------:R-:W-:Y:S01]  /*2530*/  IMAD.SHL.U32 R12, R2, 0x2, RZ ;  /* 0x00000002020c7824 */ /* 0x000fe200078e00ff */
[----:B------:R-:W-:Y:S01]  /*2540*/  ULDC UR7, c[0x0][0x284] ;  /* 0x0000a10000077ab9 */ /* 0x000fe20000000800 */
[----:B------:R-:W-:Y:S01]  /*2550*/  IMAD.U32 R13, RZ, RZ, UR40 ;  /* 0x00000028ff0d7e24 */ /* 0x000fe2000f8e00ff */
[----:B------:R-:W-:Y:S01]  /*2560*/  UISETP.GE.OR UP0, UPT, UR45, UR7, UP0 ;  /* 0x000000072d00728c */ /* 0x000fe20008706670 */
[----:B------:R-:W-:Y:S01]  /*2570*/  IMAD.SHL.U32 R4, R0, 0x40, RZ ;  /* 0x0000004000047824 */ /* 0x000fe200078e00ff */
[----:B------:R-:W-:Y:S01]  /*2580*/  LOP3.LUT R3, R3, 0x7, RZ, 0xc0, !PT ;  /* 0x0000000703037812 */ /* 0x000fe200078ec0ff */
[----:B------:R-:W-:Y:S01]  /*2590*/  UISETP.GT.U32.AND UP1, UPT, UR37, 0x10, UPT ;  /* 0x000000102500788c */ /* 0x000fe2000bf24070 */
[----:B------:R-:W-:Y:S01]  /*25a0*/  LOP3.LUT R12, R13, 0x6, R12, 0xf8, !PT ;  /* 0x000000060d0c7812 */ /* 0x000fe200078ef80c */
[----:B------:R-:W-:Y:S01]  /*25b0*/  USHF.R.S32.HI UR13, URZ, 0x1f, UR41 ;  /* 0x0000001f3f0d7899 */ /* 0x000fe20008011429 */
[--C-:B------:R-:W-:Y:S01]  /*25c0*/  LOP3.LUT R195, R4, 0x40, R3.reuse, 0xe2, !PT ;  /* 0x0000004004c37812 */ /* 0x100fe200078ee203 */
[----:B------:R-:W-:Y:S01]  /*25d0*/  UIMAD.WIDE.U32 UR4, UR37, -0xf0f0f0f, URZ ;  /* 0xf0f0f0f1250478a5 */ /* 0x000fe2000f8e003f */
[----:B------:R-:W-:Y:S01]  /*25e0*/  IADD3 R3, RZ, -R6, -R3 ;  /* 0x80000006ff037210 */ /* 0x000fe20007ffe803 */
[----:B------:R-:W-:Y:S01]  /*25f0*/  ULDC.64 UR10, c[0x0][0x5d0] ;  /* 0x00017400000a7ab9 */ /* 0x000fe20000000a00 */
[----:B------:R-:W-:Y:S01]  /*2600*/  UISETP.LT.U32.AND UP1, UPT, UR43, 0x11, UP1 ;  /* 0x000000112b00788c */ /* 0x000fe20008f21070 */
[----:B------:R-:W-:Y:S01]  /*2610*/  PLOP3.LUT P0, PT, PT, PT, UP0, 0x80, 0x0 ;  /* 0x000000000000781c */ /* 0x000fe20003f0f008 */
[----:B------:R-:W-:Y:S01]  /*2620*/  UISETP.GE.U32.AND UP2, UPT, UR43, 0x11, UPT ;  /* 0x000000112b00788c */ /* 0x000fe2000bf46070 */
[----:B------:R-:W-:Y:S01]  /*2630*/  SHF.R.S32.HI R13, RZ, 0x1f, R12 ;  /* 0x0000001fff0d7819 */ /* 0x000fe2000001140c */
[----:B------:R-:W-:-:S02]  /*2640*/  UIMAD UR6, UR13, UR10, URZ ;  /* 0x0000000a0d0672a4 */ /* 0x000fc4000f8e023f */
[----:B------:R-:W-:Y:S01]  /*2650*/  IMAD.U32 R5, RZ, RZ, UR10 ;  /* 0x0000000aff057e24 */ /* 0x000fe2000f8e00ff */
[----:B------:R-:W-:Y:S01]  /*2660*/  USHF.R.U32.HI UR4, URZ, 0x4, UR5 ;  /* 0x000000043f047899 */ /* 0x000fe20008011605 */
[----:B------:R-:W-:Y:S01]  /*2670*/  IMAD R3, R0, -0x40, R3 ;  /* 0xffffffc000037824 */ /* 0x000fe200078e0203 */
[----:B------:R-:W-:Y:S01]  /*2680*/  USEL UR5, URZ, 0x1, !UP1 ;  /* 0x000000013f057887 */ /* 0x000fe2000c800000 */
[----:B------:R-:W-:Y:S01]  /*2690*/  IMAD.U32 R0, RZ, RZ, UR7 ;  /* 0x00000007ff007e24 */ /* 0x000fe2000f8e00ff */
[----:B------:R-:W-:Y:S02]  /*26a0*/  UIMAD UR6, UR41, UR11, UR6 ;  /* 0x0000000b290672a4 */ /* 0x000fe4000f8e0206 */
[----:B------:R-:W-:Y:S01]  /*26b0*/  IMAD.WIDE.U32 R4, R5, UR41, R12 ;  /* 0x0000002905047c25 */ /* 0x000fe2000f8e000c */
[----:B------:R-:W-:Y:S01]  /*26c0*/  ULOP3.LUT UR36, UR36, UR5, URZ, 0x3c, !UPT ;  /* 0x0000000524247292 */ /* 0x000fe2000f8e3c3f */
[----:B------:R-:W-:Y:S01]  /*26d0*/  LOP3.LUT R195, R195, UR8, R6, 0xfe, !PT ;  /* 0x00000008c3c37c12 */ /* 0x000fe2000f8efe06 */
[----:B------:R-:W-:Y:S01]  /*26e0*/  UIMAD UR37, UR4, -0x11, UR37 ;  /* 0xffffffef042578a4 */ /* 0x000fe2000f8e0225 */
[----:B------:R-:W-:Y:S01]  /*26f0*/  IADD3 R3, R0, -UR45, R3 ;  /* 0x8000002d00037c10 */ /* 0x000fe2000fffe003 */
[----:B------:R-:W-:Y:S01]  /*2700*/  @UP2 ULOP3.LUT UR36, UR36, 0x1, UR4, 0x78, !UPT ;  /* 0x0000000124242892 */ /* 0x000fe2000f8e7804 */
[----:B------:R-:W-:Y:S01]  /*2710*/  VIADD R5, R5, UR6 ;  /* 0x0000000605057c36 */ /* 0x000fe20008000000 */
[----:B------:R-:W-:Y:S01]  /*2720*/  UMOV UR45, 0xffffffff ;  /* 0xffffffff002d7882 */ /* 0x000fe20000000000 */
[----:B------:R-:W-:Y:S01]  /*2730*/  VIADD R0, R7, -UR40 ;  /* 0x8000002807007c36 */ /* 0x000fe20008000000 */
[----:B------:R-:W-:Y:S08]  /*2740*/  @P0 BRA `(.L_x_33) ;  /* 0x0000009c00240947 */ /* 0x000ff00003800000 */
[----:B-----5:R-:W-:Y:S01]  /*2750*/  FSETP.NEU.AND P2, PT, R23, RZ, PT ;  /* 0x000000ff1700720b */ /* 0x020fe20003f4d000 */
[----:B------:R-:W-:Y:S01]  /*2760*/  ULDC.64 UR6, c[0x0][0x5c8] ;  /* 0x0001720000067ab9 */ /* 0x000fe20000000a00 */
[----:B------:R-:W-:Y:S01]  /*2770*/  ISETP.GT.AND P0, PT, R0, RZ, PT ;  /* 0x000000ff0000720c */ /* 0x000fe20003f04270 */
[----:B------:R-:W-:Y:S01]  /*2780*/  UIMAD UR4, UR9, UR6, URZ ;  /* 0x00000006090472a4 */ /* 0x000fe2000f8e023f */
[----:B------:R-:W-:Y:S01]  /*2790*/  IMAD.U32 R6, RZ, RZ, UR7 ;  /* 0x00000007ff067e24 */ /* 0x000fe2000f8e00ff */
[----:B------:R-:W-:Y:S01]  /*27a0*/  BSSY B0, `(.L_x_33) ;  /* 0x00009c3000007945 */ /* 0x000fe20003800000 */
[----:B------:R-:W-:Y:S01]  /*27b0*/  IMAD.WIDE.U32 R8, R195, UR6, R4 ;  /* 0x00000006c3087c25 */ /* 0x000fe2000f8e0004 */
[----:B------:R-:W-:-:S03]  /*27c0*/  ISETP.GT.AND P1, PT, R3, RZ, P0 ;  /* 0x000000ff0300720c */ /* 0x000fc60000724270 */
[----:B------:R-:W-:-:S04]  /*27d0*/  IMAD R5, R195, R6, UR4 ;  /* 0x00000004c3057e24 */ /* 0x000fc8000f8e0206 */
[----:B------:R-:W-:Y:S01]  /*27e0*/  IMAD.IADD R197, R9, 0x1, R5 ;  /* 0x0000000109c57824 */ /* 0x000fe200078e0205 */
[----:B------:R-:W-:Y:S06]  /*27f0*/  @!P2 BRA `(.L_x_34) ;  /* 0x0000006c009ca947 */ /* 0x000fec0003800000 */
[----:B------:R-:W0:Y:S01]  /*2800*/  LDC.64 R20, c[0x0][0x5b8] ;  /* 0x00016e00ff147b82 */ /* 0x000e220000000a00 */
[----:B------:R-:W-:-:S07]  /*2810*/  ULDC.64 UR4, c[0x0][0x5c0] ;  /* 0x0001700000047ab9 */ /* 0x000fce0000000a00 */
[----:B------:R-:W1:Y:S08]  /*2820*/  LDC.64 R188, c[0x0][0x5b0] ;  /* 0x00016c00ffbc7b82 */ /* 0x000e700000000a00 */
[----:B------:R-:W2:Y:S01]  /*2830*/  LDC.64 R14, c[0x0][0x5a8] ;  /* 0x00016a00ff0e7b82 */ /* 0x000ea20000000a00 */
[C---:B0-----:R-:W-:Y:S02]  /*2840*/  IMAD R4, R20.reuse, UR13, RZ ;  /* 0x0000000d14047c24 */ /* 0x041fe4000f8e02ff */
[----:B------:R-:W-:-:S04]  /*2850*/  IMAD.WIDE.U32 R184, R20, UR41, R12 ;  /* 0x0000002914b87c25 */ /* 0x000fc8000f8e000c */
[----:B------:R-:W-:Y:S02]  /*2860*/  IMAD R21, R21, UR41, R4 ;  /* 0x0000002915157c24 */ /* 0x000fe4000f8e0204 */
[----:B-1----:R-:W-:Y:S02]  /*2870*/  IMAD R4, R188, UR9, RZ ;  /* 0x00000009bc047c24 */ /* 0x002fe4000f8e02ff */
[----:B------:R-:W-:Y:S02]  /*2880*/  IMAD.IADD R187, R185, 0x1, R21 ;  /* 0x00000001b9bb7824 */ /* 0x000fe400078e0215 */
[----:B------:R-:W-:Y:S02]  /*2890*/  IMAD.MOV.U32 R186, RZ, RZ, R184 ;  /* 0x000000ffffba7224 */ /* 0x000fe400078e00b8 */
[C---:B------:R-:W-:Y:S02]  /*28a0*/  IMAD R193, R195.reuse, R189, R4 ;  /* 0x000000bdc3c17224 */ /* 0x040fe400078e0204 */
[----:B------:R-:W-:-:S04]  /*28b0*/  IMAD.WIDE.U32 R4, R195, R188, R186 ;  /* 0x000000bcc3047225 */ /* 0x000fc800078e00ba */
[----:B------:R-:W-:Y:S01]  /*28c0*/  IMAD.IADD R5, R5, 0x1, R193 ;  /* 0x0000000105057824 */ /* 0x000fe200078e02c1 */
[----:B--2---:R-:W-:-:S04]  /*28d0*/  LEA R10, P2, R4, R14, 0x1 ;  /* 0x0000000e040a7211 */ /* 0x004fc800078408ff */
[----:B------:R-:W-:-:S05]  /*28e0*/  LEA.HI.X R11, R4, R15, R5, 0x1, P2 ;  /* 0x0000000f040b7211 */ /* 0x000fca00010f0c05 */
[----:B------:R-:W2:Y:S01]  /*28f0*/  @P1 LDG.E.LTC128B.U16 R9, desc[UR46][R10.64] ;  /* 0x0000002e0a091981 */ /* 0x000ea2000c1e1520 */
[----:B------:R-:W-:Y:S01]  /*2900*/  ISETP.GT.AND P5, PT, R0, 0x1, PT ;  /* 0x000000010000780c */ /* 0x000fe20003fa4270 */
[----:B------:R-:W-:Y:S01]  /*2910*/  IMAD.WIDE.U32 R4, R195, R188, R12 ;  /* 0x000000bcc3047225 */ /* 0x000fe200078e000c */
[----:B------:R-:W-:Y:S01]  /*2920*/  LOP3.LUT R192, R192, 0xfffffffb, RZ, 0xc0, !PT ;  /* 0xfffffffbc0c07812 */ /* 0x000fe200078ec0ff */
[----:B------:R-:W-:Y:S02]  /*2930*/  BSSY B1, `(.L_x_35) ;  /* 0x0000015000017945 */ /* 0x000fe40003800000 */
[----:B------:R-:W-:Y:S02]  /*2940*/  IMAD.IADD R5, R193, 0x1, R5 ;  /* 0x00000001c1057824 */ /* 0x000fe400078e0205 */
[----:B------:R-:W-:-:S04]  /*2950*/  IMAD.WIDE.U32 R190, R20, UR41, R4 ;  /* 0x0000002914be7c25 */ /* 0x000fc8000f8e0004 */
[----:B------:R-:W-:Y:S01]  /*2960*/  IMAD.IADD R5, R21, 0x1, R191 ;  /* 0x0000000115057824 */ /* 0x000fe200078e02bf */
[----:B------:R-:W-:Y:S02]  /*2970*/  LEA R4, P3, R190, R14, 0x1 ;  /* 0x0000000ebe047211 */ /* 0x000fe400078608ff */
[----:B------:R-:W-:Y:S02]  /*2980*/  @P5 LOP3.LUT R192, R192, 0x4, RZ, 0xfc, !PT ;  /* 0x00000004c0c05812 */ /* 0x000fe400078efcff */
[----:B------:R-:W-:Y:S01]  /*2990*/  LEA.HI.X R5, R190, R15, R5, 0x1, P3 ;  /* 0x0000000fbe057211 */ /* 0x000fe200018f0c05 */
[C---:B------:R-:W-:Y:S01]  /*29a0*/  IMAD.SHL.U32 R190, R188.reuse, 0x8, RZ ;  /* 0x00000008bcbe7824 */ /* 0x040fe200078e00ff */
[----:B------:R-:W-:Y:S01]  /*29b0*/  SHF.L.U64.HI R191, R188, 0x3, R189 ;  /* 0x00000003bcbf7819 */ /* 0x000fe200000102bd */
[----:B--2---:R-:W-:-:S04]  /*29c0*/  IMAD.U32 R6, R9, 0x10000, RZ ;  /* 0x0001000009067824 */ /* 0x004fc800078e00ff */
[----:B------:R-:W-:Y:S01]  /*29d0*/  FMUL R7, R6, R23 ;  /* 0x0000001706077220 */ /* 0x000fe20000400000 */
[----:B------:R-:W-:-:S03]  /*29e0*/  LEA R6, P2, R8, UR4, 0x1 ;  /* 0x0000000408067c11 */ /* 0x000fc6000f8408ff */
[----:B------:R-:W-:Y:S01]  /*29f0*/  FFMA R168, R168, R22, R7 ;  /* 0x00000016a8a87223 */ /* 0x000fe20000000007 */
[----:B------:R-:W-:Y:S02]  /*2a00*/  LEA.HI.X R7, R8, UR5, R197, 0x1, P2 ;  /* 0x0000000508077c11 */ /* 0x000fe400090f0cc5 */
[----:B------:R-:W-:Y:S02]  /*2a10*/  ISETP.GT.AND P2, PT, R3, RZ, P5 ;  /* 0x000000ff0300720c */ /* 0x000fe40002f44270 */
[----:B------:R-:W-:-:S04]  /*2a20*/  F2FP.BF16.F32.PACK_AB R168, RZ, R168 ;  /* 0x000000a8ffa8723e */ /* 0x000fc800000010ff */
[----:B------:R-:W-:Y:S02]  /*2a30*/  PRMT R8, R168, 0x7610, R8 ;  /* 0x00007610a8087816 */ /* 0x000fe40000000008 */
[----:B------:R-:W-:-:S03]  /*2a40*/  PRMT R168, R9, 0x7610, R168 ;  /* 0x0000761009a87816 */ /* 0x000fc600000000a8 */
[----:B------:R0:W-:Y:S02]  /*2a50*/  @P1 STG.E.U16 desc[UR46][R6.64], R8 ;  /* 0x0000000806001986 */ /* 0x0001e4000c10152e */
[----:B------:R-:W-:Y:S05]  /*2a60*/  @!P2 BRA `(.L_x_36) ;  /* 0x000000000004a947 */ /* 0x000fea0003800000 */
[----:B------:R1:W5:Y:S02]  /*2a70*/  LDG.E.LTC128B.U16 R168, desc[UR46][R4.64+0x2] ;  /* 0x0000022e04a87981 */ /* 0x000364000c1e1520 */
.L_x_36:
[----:B------:R-:W-:Y:S05]  /*2a80*/  BSYNC B1 ;  /* 0x0000000000017941 */ /* 0x000fea0003800000 */
.L_x_35:
[----:B-----5:R-:W-:Y:S01]  /*2a90*/  IMAD.U32 R10, R168, 0x10000, RZ ;  /* 0x00010000a80a7824 */ /* 0x020fe200078e00ff */
[----:B------:R-:W-:Y:S01]  /*2aa0*/  ISETP.GT.AND P1, PT, R3, 0x8, P0 ;  /* 0x000000080300780c */ /* 0x000fe20000724270 */
[----:B0-----:R-:W-:-:S04]  /*2ab0*/  IMAD.WIDE.U32 R8, R195, R188, R190 ;  /* 0x000000bcc3087225 */ /* 0x001fc800078e00be */
[----:B------:R-:W-:Y:S01]  /*2ac0*/  FMUL R10, R10, R23 ;  /* 0x000000170a0a7220 */ /* 0x000fe20000400000 */
[----:B------:R-:W-:Y:S01]  /*2ad0*/  IMAD.IADD R193, R193, 0x1, R9 ;  /* 0x00000001c1c17824 */ /* 0x000fe200078e0209 */
[----:B------:R-:W-:Y:S02]  /*2ae0*/  IADD3 R9, P3, R184, R8, RZ ;  /* 0x00000008b8097210 */ /* 0x000fe40007f7e0ff */
[----:B------:R-:W-:-:S03]  /*2af0*/  FFMA R169, R169, R22, R10 ;  /* 0x00000016a9a97223 */ /* 0x000fc6000000000a */
[----:B------:R-:W-:Y:S02]  /*2b00*/  IMAD.X R194, R193, 0x1, R187, P3 ;  /* 0x00000001c1c27824 */ /* 0x000fe400018e06bb */
[----:B------:R-:W-:Y:S02]  /*2b10*/  F2FP.BF16.F32.PACK_AB R169, RZ, R169 ;  /* 0x000000a9ffa9723e */ /* 0x000fe400000010ff */
[----:B------:R-:W-:Y:S02]  /*2b20*/  LEA R10, P3, R9, R14, 0x1 ;  /* 0x0000000e090a7211 */ /* 0x000fe400078608ff */
[----:B------:R-:W-:Y:S02]  /*2b30*/  PRMT R197, R169, 0x7610, R197 ;  /* 0x00007610a9c57816 */ /* 0x000fe400000000c5 */
[----:B------:R-:W-:-:S03]  /*2b40*/  LEA.HI.X R11, R9, R15, R194, 0x1, P3 ;  /* 0x0000000f090b7211 */ /* 0x000fc600018f0cc2 */
[----:B------:R0:W-:Y:S04]  /*2b50*/  @P2 STG.E.U16 desc[UR46][R6.64+0x2], R197 ;  /* 0x000002c506002986 */ /* 0x0001e8000c10152e */
[----:B------:R2:W3:Y:S01]  /*2b60*/  @P1 LDG.E.LTC128B.U16 R168, desc[UR46][R10.64] ;  /* 0x0000002e0aa81981 */ /* 0x0004e2000c1e1520 */
[----:B------:R-:W-:Y:S01]  /*2b70*/  IADD3 R196, P2, R12, R8, RZ ;  /* 0x000000080cc47210 */ /* 0x000fe20007f5e0ff */
[----:B------:R-:W-:Y:S01]  /*2b80*/  IMAD.U32 R169, RZ, RZ, UR6 ;  /* 0x00000006ffa97e24 */ /* 0x000fe2000f8e00ff */
[----:B------:R-:W-:Y:S01]  /*2b90*/  BSSY B1, `(.L_x_37) ;  /* 0x0000014000017945 */ /* 0x000fe20003800000 */
[----:B------:R-:W-:Y:S02]  /*2ba0*/  IMAD.U32 R194, RZ, RZ, UR7 ;  /* 0x00000007ffc27e24 */ /* 0x000fe4000f8e00ff */
[----:B------:R-:W-:-:S02]  /*2bb0*/  IMAD.SHL.U32 R169, R169, 0x10, RZ ;  /* 0x00000010a9a97824 */ /* 0x000fc400078e00ff */
[----:B0-----:R-:W-:Y:S01]  /*2bc0*/  IMAD.X R197, R13, 0x1, R193, P2 ;  /* 0x000000010dc57824 */ /* 0x001fe200010e06c1 */
[----:B------:R-:W-:Y:S01]  /*2bd0*/  ISETP.GT.AND P2, PT, R3, 0x8, P5 ;  /* 0x000000080300780c */ /* 0x000fe20002f44270 */
[----:B------:R-:W-:Y:S01]  /*2be0*/  IMAD.U32 R193, RZ, RZ, UR6 ;  /* 0x00000006ffc17e24 */ /* 0x000fe2000f8e00ff */
[----:B--2---:R-:W-:Y:S01]  /*2bf0*/  IADD3 R10, P3, R169, R6, RZ ;  /* 0x00000006a90a7210 */ /* 0x004fe20007f7e0ff */
[----:B------:R-:W-:-:S03]  /*2c00*/  IMAD.WIDE.U32 R196, R20, UR41, R196 ;  /* 0x0000002914c47c25 */ /* 0x000fc6000f8e00c4 */
[----:B------:R-:W-:-:S05]  /*2c10*/  SHF.L.U64.HI R193, R193, 0x4, R194 ;  /* 0x00000004c1c17819 */ /* 0x000fca00000102c2 */
[----:B------:R-:W-:Y:S02]  /*2c20*/  IMAD.X R11, R193, 0x1, R7, P3 ;  /* 0x00000001c10b7824 */ /* 0x000fe400018e0607 */
[----:B---3--:R-:W-:-:S04]  /*2c30*/  IMAD.U32 R8, R168, 0x10000, RZ ;  /* 0x00010000a8087824 */ /* 0x008fc800078e00ff */
[----:B------:R-:W-:Y:S01]  /*2c40*/  FMUL R9, R8, R23 ;  /* 0x0000001708097220 */ /* 0x000fe20000400000 */
[----:B------:R-:W-:-:S03]  /*2c50*/  LEA R8, P4, R196, R14, 0x1 ;  /* 0x0000000ec4087211 */ /* 0x000fc600078808ff */
[----:B------:R-:W-:Y:S01]  /*2c60*/  FFMA R9, R170, R22, R9 ;  /* 0x00000016aa097223 */ /* 0x000fe20000000009 */
[----:B------:R-:W-:-:S04]  /*2c70*/  IMAD.IADD R170, R21, 0x1, R197 ;  /* 0x0000000115aa7824 */ /* 0x000fc800078e02c5 */
[----:B------:R-:W-:Y:S02]  /*2c80*/  F2FP.BF16.F32.PACK_AB R194, RZ, R9 ;  /* 0x00000009ffc2723e */ /* 0x000fe400000010ff */
[----:B------:R-:W-:-:S03]  /*2c90*/  LEA.HI.X R9, R196, R15, R170, 0x1, P4 ;  /* 0x0000000fc4097211 */ /* 0x000fc600020f0caa */
[----:B------:R0:W-:Y:S01]  /*2ca0*/  @P1 STG.E.U16 desc[UR46][R10.64], R194 ;  /* 0x000000c20a001986 */ /* 0x0001e2000c10152e */
[----:B------:R-:W-:Y:S05]  /*2cb0*/  @!P2 BRA `(.L_x_38) ;  /* 0x000000000004a947 */ /* 0x000fea0003800000 */
[----:B------:R2:W5:Y:S02]  /*2cc0*/  LDG.E.LTC128B.U16 R168, desc[UR46][R8.64+0x2] ;  /* 0x0000022e08a87981 */ /* 0x000564000c1e1520 */
.L_x_38:
[----:B------:R-:W-:Y:S05]  /*2cd0*/  BSYNC B1 ;  /* 0x0000000000017941 */ /* 0x000fea0003800000 */
.L_x_37:
[----:B-----5:R-:W-:Y:S01]  /*2ce0*/  IMAD.U32 R170, R168, 0x10000, RZ ;  /* 0x00010000a8aa7824 */ /* 0x020fe200078e00ff */
[----:B------:R-:W-:Y:S01]  /*2cf0*/  ISETP.GT.AND P3, PT, R0, 0x8, PT ;  /* 0x000000080000780c */ /* 0x000fe20003f64270 */
[----:B------:R-:W-:Y:S01]  /*2d00*/  BSSY B1, `(.L_x_39) ;  /* 0x000000a000017945 */ /* 0x000fe20003800000 */
[----:B------:R-:W-:Y:S01]  /*2d10*/  LOP3.LUT R192, R192, 0xfffffffd, RZ, 0xc0, !PT ;  /* 0xfffffffdc0c07812 */ /* 0x000fe200078ec0ff */
[----:B------:R-:W-:Y:S01]  /*2d20*/  FMUL R170, R170, R23 ;  /* 0x00000017aaaa7220 */ /* 0x000fe20000400000 */
[----:B------:R-:W-:-:S03]  /*2d30*/  ISETP.GT.AND P1, PT, R3, RZ, P3 ;  /* 0x000000ff0300720c */ /* 0x000fc60001f24270 */
[----:B------:R-:W-:-:S05]  /*2d40*/  FFMA R170, R171, R22, R170 ;  /* 0x00000016abaa7223 */ /* 0x000fca00000000aa */
[----:B------:R-:W-:Y:S02]  /*2d50*/  F2FP.BF16.F32.PACK_AB R170, RZ, R170 ;  /* 0x000000aaffaa723e */ /* 0x000fe400000010ff */
[----:B------:R-:W-:-:S03]  /*2d60*/  @P3 LOP3.LUT R192, R192, 0x2, RZ, 0xfc, !PT ;  /* 0x00000002c0c03812 */ /* 0x000fc600078efcff */
[----:B------:R3:W-:Y:S01]  /*2d70*/  @P2 STG.E.U16 desc[UR46][R10.64+0x2], R170 ;  /* 0x000002aa0a002986 */ /* 0x0007e2000c10152e */
[----:B------:R-:W-:Y:S05]  /*2d80*/  @!P1 BRA `(.L_x_40) ;  /* 0x0000000000049947 */ /* 0x000fea0003800000 */
[----:B------:R4:W5:Y:S02]  /*2d90*/  LDG.E.LTC128B.U16 R168, desc[UR46][R4.64+0x10] ;  /* 0x0000102e04a87981 */ /* 0x000964000c1e1520 */
.L_x_40:
[----:B------:R-:W-:Y:S05]  /*2da0*/  BSYNC B1 ;  /* 0x0000000000017941 */ /* 0x000fea0003800000 */
.L_x_39:
[----:B---3-5:R-:W-:Y:S01]  /*2db0*/  IMAD.U32 R170, R168, 0x10000, RZ ;  /* 0x00010000a8aa7824 */ /* 0x028fe200078e00ff */
        /* <DEDUP_REMOVED lines=11> */
.L_x_42:
[----:B------:R-:W-:Y:S05]  /*2e70*/  BSYNC B1 ;  /* 0x0000000000017941 */ /* 0x000fea0003800000 */
.L_x_41:
[----:B-----5:R-:W-:Y:S01]  /*2e80*/  IMAD.U32 R170, R168, 0x10000, RZ ;  /* 0x00010000a8aa7824 */ /* 0x020fe200078e00ff */
[----:B------:R-:W-:Y:S01]  /*2e90*/  ISETP.GT.AND P1, PT, R3, 0x8, P3 ;  /* 0x000000080300780c */ /* 0x000fe20001f24270 */
[----:B------:R-:W-:Y:S02]  /*2ea0*/  BSSY B1, `(.L_x_43) ;  /* 0x0000007000017945 */ /* 0x000fe40003800000 */
[----:B------:R-:W-:-:S04]  /*2eb0*/  FMUL R170, R170, R23 ;  /* 0x00000017aaaa7220 */ /* 0x000fc80000400000 */
[----:B------:R-:W-:-:S05]  /*2ec0*/  FFMA R170, R173, R22, R170 ;  /* 0x00000016adaa7223 */ /* 0x000fca00000000aa */
[----:B------:R-:W-:-:S05]  /*2ed0*/  F2FP.BF16.F32.PACK_AB R170, RZ, R170 ;  /* 0x000000aaffaa723e */ /* 0x000fca00000010ff */
[----:B------:R0:W-:Y:S01]  /*2ee0*/  @P2 STG.E.U16 desc[UR46][R6.64+0x12], R170 ;  /* 0x000012aa06002986 */ /* 0x0001e2000c10152e */
[----:B------:R-:W-:Y:S05]  /*2ef0*/  @!P1 BRA `(.L_x_44) ;  /* 0x0000000000049947 */ /* 0x000fea0003800000 */
[----:B------:R0:W5:Y:S02]  /*2f00*/  LDG.E.LTC128B.U16 R168, desc[UR46][R8.64+0x10] ;  /* 0x0000102e08a87981 */ /* 0x000164000c1e1520 */
.L_x_44:
[----:B------:R-:W-:Y:S05]  /*2f10*/  BSYNC B1 ;  /* 0x0000000000017941 */ /* 0x000fea0003800000 */
.L_x_43:
[----:B0----5:R-:W-:Y:S01]  /*2f20*/  IMAD.U32 R170, R168, 0x10000, RZ ;  /* 0x00010000a8aa7824 */ /* 0x021fe200078e00ff */
[----:B------:R-:W-:Y:S01]  /*2f30*/  ISETP.GT.AND P2, PT, R3, 0x8, P6 ;  /* 0x000000080300780c */ /* 0x000fe20003744270 */
[----:B------:R-:W-:Y:S02]  /*2f40*/  BSSY B1, `(.L_x_45) ;  /* 0x0000007000017945 */ /* 0x000fe40003800000 */
[----:B---3--:R-:W-:-:S04]  /*2f50*/  FMUL R171, R170, R23 ;  /* 0x00000017aaab7220 */ /* 0x008fc80000400000 */
[----:B------:R-:W-:-:S05]  /*2f60*/  FFMA R171, R174, R22, R171 ;  /* 0x00000016aeab7223 */ /* 0x000fca00000000ab */
[----:B------:R-:W-:-:S05]  /*2f70*/  F2FP.BF16.F32.PACK_AB R171, RZ, R171 ;  /* 0x000000abffab723e */ /* 0x000fca00000010ff */
[----:B------:R0:W-:Y:S01]  /*2f80*/  @P1 STG.E.U16 desc[UR46][R10.64+0x10], R171 ;  /* 0x000010ab0a001986 */ /* 0x0001e2000c10152e */
[----:B------:R-:W-:Y:S05]  /*2f90*/  @!P2 BRA `(.L_x_46) ;  /* 0x000000000004a947 */ /* 0x000fea0003800000 */
[----:B------:R3:W5:Y:S02]  /*2fa0*/  LDG.E.LTC128B.U16 R168, desc[UR46][R8.64+0x12] ;  /* 0x0000122e08a87981 */ /* 0x000764000c1e1520 */
.L_x_46:
[----:B------:R-:W-:Y:S05]  /*2fb0*/  BSYNC B1 ;  /* 0x0000000000017941 */ /* 0x000fea0003800000 */
.L_x_45:
[----:B-----5:R-:W-:Y:S01]  /*2fc0*/  IMAD.U32 R170, R168, 0x10000, RZ ;  /* 0x00010000a8aa7824 */ /* 0x020fe200078e00ff */
[----:B------:R-:W-:Y:S01]  /*2fd0*/  ISETP.GT.AND P4, PT, R0, 0x10, PT ;  /* 0x000000100000780c */ /* 0x000fe20003f84270 */
[----:B------:R-:W-:Y:S02]  /*2fe0*/  BSSY B1, `(.L_x_47) ;  /* 0x0000008000017945 */ /* 0x000fe40003800000 */
[----:B------:R-:W-:Y:S01]  /*2ff0*/  FMUL R170, R170, R23 ;  /* 0x00000017aaaa7220 */ /* 0x000fe20000400000 */
[----:B------:R-:W-:-:S03]  /*3000*/  ISETP.GT.AND P1, PT, R3, RZ, P4 ;  /* 0x000000ff0300720c */ /* 0x000fc60002724270 */
[----:B------:R-:W-:-:S05]  /*3010*/  FFMA R170, R175, R22, R170 ;  /* 0x00000016afaa7223 */ /* 0x000fca00000000aa */
[----:B------:R-:W-:-:S05]  /*3020*/  F2FP.BF16.F32.PACK_AB R170, RZ, R170 ;  /* 0x000000aaffaa723e */ /* 0x000fca00000010ff */
[----:B------:R0:W-:Y:S01]  /*3030*/  @P2 STG.E.U16 desc[UR46][R10.64+0x12], R170 ;  /* 0x000012aa0a002986 */ /* 0x0001e2000c10152e */
[----:B------:R-:W-:Y:S05]  /*3040*/  @!P1 BRA `(.L_x_48) ;  /* 0x0000000000049947 */ /* 0x000fea0003800000 */
[----:B------:R0:W5:Y:S02]  /*3050*/  LDG.E.LTC128B.U16 R168, desc[UR46][R4.64+0x20] ;  /* 0x0000202e04a87981 */ /* 0x000164000c1e1520 */
.L_x_48:
[----:B------:R-:W-:Y:S05]  /*3060*/  BSYNC B1 ;  /* 0x0000000000017941 */ /* 0x000fea0003800000 */
.L_x_47:
[----:B0----5:R-:W-:Y:S01]  /*3070*/  IMAD.U32 R170, R168, 0x10000, RZ ;  /* 0x00010000a8aa7824 */ /* 0x021fe200078e00ff */
[----:B------:R-:W-:Y:S01]  /*3080*/  ISETP.GT.AND P3, PT, R0, 0x11, PT ;  /* 0x000000110000780c */ /* 0x000fe20003f64270 */
[----:B------:R-:W-:Y:S02]  /*3090*/  BSSY B1, `(.L_x_49) ;  /* 0x0000008000017945 */ /* 0x000fe40003800000 */
[----:B------:R-:W-:-:S04]  /*30a0*/  FMUL R171, R170, R23 ;  /* 0x00000017aaab7220 */ /* 0x000fc80000400000 */
[----:B------:R-:W-:-:S05]  /*30b0*/  FFMA R171, R176, R22, R171 ;  /* 0x00000016b0ab7223 */ /* 0x000fca00000000ab */
[----:B------:R-:W-:-:S05]  /*30c0*/  F2FP.BF16.F32.PACK_AB R171, RZ, R171 ;  /* 0x000000abffab723e */ /* 0x000fca00000010ff */
[----:B------:R0:W-:Y:S01]  /*30d0*/  @P1 STG.E.U16 desc[UR46][R6.64+0x20], R171 ;  /* 0x000020ab06001986 */ /* 0x0001e2000c10152e */
[----:B------:R-:W-:-:S13]  /*30e0*/  ISETP.GT.AND P1, PT, R3, RZ, P3 ;  /* 0x000000ff0300720c */ /* 0x000fda0001f24270 */
[----:B0-----:R-:W-:Y:S05]  /*30f0*/  @!P1 BRA `(.L_x_50) ;  /* 0x0000000000049947 */ /* 0x001fea0003800000 */
[----:B------:R0:W5:Y:S02]  /*3100*/  LDG.E.LTC128B.U16 R168, desc[UR46][R4.64+0x22] ;  /* 0x0000222e04a87981 */ /* 0x000164000c1e1520 */
.L_x_50:
[----:B------:R-:W-:Y:S05]  /*3110*/  BSYNC B1 ;  /* 0x0000000000017941 */ /* 0x000fea0003800000 */
.L_x_49:
[----:B-----5:R-:W-:Y:S01]  /*3120*/  IMAD.U32 R170, R168, 0x10000, RZ ;  /* 0x00010000a8aa7824 */ /* 0x020fe200078e00ff */
[----:B------:R-:W-:Y:S03]  /*3130*/  BSSY B1, `(.L_x_51) ;  /* 0x0000008000017945 */ /* 0x000fe60003800000 */
[----:B------:R-:W-:-:S04]  /*3140*/  FMUL R170, R170, R23 ;  /* 0x00000017aaaa7220 */ /* 0x000fc80000400000 */
[----:B------:R-:W-:-:S05]  /*3150*/  FFMA R170, R177, R22, R170 ;  /* 0x00000016b1aa7223 */ /* 0x000fca00000000aa */
[----:B------:R-:W-:-:S05]  /*3160*/  F2FP.BF16.F32.PACK_AB R170, RZ, R170 ;  /* 0x000000aaffaa723e */ /* 0x000fca00000010ff */
[----:B------:R0:W-:Y:S01]  /*3170*/  @P1 STG.E.U16 desc[UR46][R6.64+0x22], R170 ;  /* 0x000022aa06001986 */ /* 0x0001e2000c10152e */
[----:B------:R-:W-:-:S13]  /*3180*/  ISETP.GT.AND P1, PT, R3, 0x8, P4 ;  /* 0x000000080300780c */ /* 0x000fda0002724270 */
[----:B0-----:R-:W-:Y:S05]  /*3190*/  @!P1 BRA `(.L_x_52) ;  /* 0x0000000000049947 */ /* 0x001fea0003800000 */
[----:B------:R0:W5:Y:S02]  /*31a0*/  LDG.E.LTC128B.U16 R168, desc[UR46][R8.64+0x20] ;  /* 0x0000202e08a87981 */ /* 0x000164000c1e1520 */
.L_x_52:
[----:B------:R-:W-:Y:S05]  /*31b0*/  BSYNC B1 ;  /* 0x0000000000017941 */ /* 0x000fea0003800000 */
.L_x_51:
[----:B-----5:R-:W-:Y:S01]  /*31c0*/  IMAD.U32 R170, R168, 0x10000, RZ ;  /* 0x00010000a8aa7824 */ /* 0x020fe200078e00ff */
[----:B------:R-:W-:Y:S03]  /*31d0*/  BSSY B1, `(.L_x_53) ;  /* 0x000000b000017945 */ /* 0x000fe60003800000 */
[----:B------:R-:W-:-:S04]  /*31e0*/  FMUL R171, R170, R23 ;  /* 0x00000017aaab7220 */ /* 0x000fc80000400000 */
[----:B------:R-:W-:-:S05]  /*31f0*/  FFMA R171, R178, R22, R171 ;  /* 0x00000016b2ab7223 */ /* 0x000fca00000000ab */
[----:B------:R-:W-:-:S04]  /*3200*/  F2FP.BF16.F32.PACK_AB R171, RZ, R171 ;  /* 0x000000abffab723e */ /* 0x000fc800000010ff */
[----:B------:R-:W-:-:S05]  /*3210*/  PRMT R170, R171, 0x7610, R170 ;  /* 0x00007610abaa7816 */ /* 0x000fca00000000aa */
[----:B------:R0:W-:Y:S01]  /*3220*/  @P1 STG.E.U16 desc[UR46][R10.64+0x20], R170 ;  /* 0x000020aa0a001986 */ /* 0x0001e2000c10152e */
[----:B------:R-:W-:-:S05]  /*3230*/  IADD3 R195, P1, R195, 0x80, RZ ;  /* 0x00000080c3c37810 */ /* 0x000fca0007f3e0ff */
[----:B------:R-:W-:Y:S01]  /*3240*/  IMAD.X R171, RZ, RZ, UR9, P1 ;  /* 0x00000009ffab7e24 */ /* 0x000fe200088e06ff */
[----:B------:R-:W-:-:S13]  /*3250*/  ISETP.GT.AND P1, PT, R3, 0x8, P3 ;  /* 0x000000080300780c */ /* 0x000fda0001f24270 */
[----:B0-----:R-:W-:Y:S05]  /*3260*/  @!P1 BRA `(.L_x_54) ;  /* 0x0000000000049947 */ /* 0x001fea0003800000 */
[----:B------:R0:W5:Y:S02]  /*3270*/  LDG.E.LTC128B.U16 R168, desc[UR46][R8.64+0x22] ;  /* 0x0000222e08a87981 */ /* 0x000164000c1e1520 */
.L_x_54:
[----:B------:R-:W-:Y:S05]  /*3280*/  BSYNC B1 ;  /* 0x0000000000017941 */ /* 0x000fea0003800000 */
.L_x_53:
[----:B-----5:R-:W-:Y:S01]  /*3290*/  IMAD.U32 R170, R168, 0x10000, RZ ;  /* 0x00010000a8aa7824 */ /* 0x020fe200078e00ff */
[----:B------:R-:W-:Y:S01]  /*32a0*/  ISETP.GT.AND P2, PT, R0, 0x18, PT ;  /* 0x000000180000780c */ /* 0x000fe20003f44270 */
[-C--:B------:R-:W-:Y:S01]  /*32b0*/  IMAD R174, R171, R188.reuse, RZ ;  /* 0x000000bcabae7224 */ /* 0x080fe200078e02ff */
[----:B------:R-:W-:Y:S01]  /*32c0*/  BSSY B1, `(.L_x_55) ;  /* 0x0000020000017945 */ /* 0x000fe20003800000 */
[----:B------:R-:W-:Y:S01]  /*32d0*/  FMUL R170, R170, R23 ;  /* 0x00000017aaaa7220 */ /* 0x000fe20000400000 */
[----:B------:R-:W-:-:S04]  /*32e0*/  IMAD.WIDE.U32 R172, R195, R188, R12 ;  /* 0x000000bcc3ac7225 */ /* 0x000fc800078e000c */
[----:B------:R-:W-:Y:S01]  /*32f0*/  FFMA R170, R179, R22, R170 ;  /* 0x00000016b3aa7223 */ /* 0x000fe200000000aa */
[----:B------:R-:W-:-:S04]  /*3300*/  IMAD R177, R195, R189, R174 ;  /* 0x000000bdc3b17224 */ /* 0x000fc800078e02ae */
[----:B------:R-:W-:Y:S01]  /*3310*/  F2FP.BF16.F32.PACK_AB R174, RZ, R170 ;  /* 0x000000aaffae723e */ /* 0x000fe200000010ff */
[----:B------:R-:W-:Y:S02]  /*3320*/  IMAD.IADD R173, R177, 0x1, R173 ;  /* 0x00000001b1ad7824 */ /* 0x000fe400078e02ad */
[----:B------:R-:W-:Y:S01]  /*3330*/  IMAD.WIDE.U32 R170, R195, R188, R186 ;  /* 0x000000bcc3aa7225 */ /* 0x000fe200078e00ba */
[----:B------:R-:W-:-:S03]  /*3340*/  PRMT R176, R174, 0x7610, R176 ;  /* 0x00007610aeb07816 */ /* 0x000fc600000000b0 */
[----:B------:R-:W-:Y:S02]  /*3350*/  IMAD.WIDE.U32 R174, R20, UR41, R172 ;  /* 0x0000002914ae7c25 */ /* 0x000fe4000f8e00ac */
[----:B------:R0:W-:Y:S01]  /*3360*/  @P1 STG.E.U16 desc[UR46][R10.64+0x22], R176 ;  /* 0x000022b00a001986 */ /* 0x0001e2000c10152e */
[----:B------:R-:W-:Y:S01]  /*3370*/  LEA R172, P1, R170, R14, 0x1 ;  /* 0x0000000eaaac7211 */ /* 0x000fe200078208ff */
[----:B------:R-:W-:Y:S02]  /*3380*/  IMAD.IADD R171, R171, 0x1, R177 ;  /* 0x00000001abab7824 */ /* 0x000fe400078e02b1 */
[----:B------:R-:W-:-:S03]  /*3390*/  IMAD.WIDE.U32 R188, R195, R188, R190 ;  /* 0x000000bcc3bc7225 */ /* 0x000fc600078e00be */
[----:B------:R-:W-:Y:S01]  /*33a0*/  LEA.HI.X R173, R170, R15, R171, 0x1, P1 ;  /* 0x0000000faaad7211 */ /* 0x000fe200008f0cab */
[----:B------:R-:W-:Y:S01]  /*33b0*/  IMAD.IADD R171, R21, 0x1, R175 ;  /* 0x0000000115ab7824 */ /* 0x000fe200078e02af */
[----:B------:R-:W-:Y:S01]  /*33c0*/  LEA R170, P1, R174, R14, 0x1 ;  /* 0x0000000eaeaa7211 */ /* 0x000fe200078208ff */
[----:B------:R-:W-:-:S03]  /*33d0*/  IMAD.IADD R177, R177, 0x1, R189 ;  /* 0x00000001b1b17824 */ /* 0x000fc600078e02bd */
[----:B------:R-:W-:Y:S02]  /*33e0*/  LEA.HI.X R171, R174, R15, R171, 0x1, P1 ;  /* 0x0000000faeab7211 */ /* 0x000fe400008f0cab */
[----:B------:R-:W-:-:S05]  /*33f0*/  IADD3 R184, P1, R184, R188, RZ ;  /* 0x000000bcb8b87210 */ /* 0x000fca0007f3e0ff */
[----:B------:R-:W-:Y:S01]  /*3400*/  IMAD.X R186, R177, 0x1, R187, P1 ;  /* 0x00000001b1ba7824 */ /* 0x000fe200008e06bb */
[----:B------:R-:W-:-:S05]  /*3410*/  IADD3 R12, P1, R12, R188, RZ ;  /* 0x000000bc0c0c7210 */ /* 0x000fca0007f3e0ff */
[----:B------:R-:W-:Y:S01]  /*3420*/  IMAD.X R13, R13, 0x1, R177, P1 ;  /* 0x000000010d0d7824 */ /* 0x000fe200008e06b1 */
[----:B------:R-:W-:Y:S01]  /*3430*/  LEA R174, P1, R184, R14, 0x1 ;  /* 0x0000000eb8ae7211 */ /* 0x000fe200078208ff */
[----:B------:R-:W-:-:S03]  /*3440*/  IMAD.WIDE.U32 R12, R20, UR41, R12 ;  /* 0x00000029140c7c25 */ /* 0x000fc6000f8e000c */
[----:B------:R-:W-:Y:S01]  /*3450*/  LEA.HI.X R175, R184, R15, R186, 0x1, P1 ;  /* 0x0000000fb8af7211 */ /* 0x000fe200008f0cba */
[----:B------:R-:W-:Y:S01]  /*3460*/  IMAD.IADD R21, R21, 0x1, R13 ;  /* 0x0000000115157824 */ /* 0x000fe200078e020d */
[----:B------:R-:W-:-:S04]  /*3470*/  LEA R14, P1, R12, R14, 0x1 ;  /* 0x0000000e0c0e7211 */ /* 0x000fc800078208ff */
[----:B------:R-:W-:Y:S02]  /*3480*/  LEA.HI.X R15, R12, R15, R21, 0x1, P1 ;  /* 0x0000000f0c0f7211 */ /* 0x000fe400008f0c15 */
[----:B------:R-:W-:-:S13]  /*3490*/  ISETP.GT.AND P1, PT, R3, RZ, P2 ;  /* 0x000000ff0300720c */ /* 0x000fda0001724270 */
[----:B0-----:R-:W-:Y:S05]  /*34a0*/  @!P1 BRA `(.L_x_56) ;  /* 0x0000000000049947 */ /* 0x001fea0003800000 */
[----:B------:R0:W5:Y:S02]  /*34b0*/  LDG.E.LTC128B.U16 R168, desc[UR46][R4.64+0x30] ;  /* 0x0000302e04a87981 */ /* 0x000164000c1e1520 */
.L_x_56:
[----:B------:R-:W-:Y:S05]  /*34c0*/  BSYNC B1 ;  /* 0x0000000000017941 */ /* 0x000fea0003800000 */
.L_x_55:
[----:B-----5:R-:W-:Y:S01]  /*34d0*/  IMAD.U32 R12, R168, 0x10000, RZ ;  /* 0x00010000a80c7824 */ /* 0x020fe200078e00ff */
[----:B------:R-:W-:Y:S03]  /*34e0*/  BSSY B1, `(.L_x_57) ;  /* 0x0000009000017945 */ /* 0x000fe60003800000 */
[----:B------:R-:W-:-:S04]  /*34f0*/  FMUL R13, R12, R23 ;  /* 0x000000170c0d7220 */ /* 0x000fc80000400000 */
[----:B------:R-:W-:-:S05]  /*3500*/  FFMA R13, R180, R22, R13 ;  /* 0x00000016b40d7223 */ /* 0x000fca000000000d */
[----:B------:R-:W-:-:S05]  /*3510*/  F2FP.BF16.F32.PACK_AB R13, RZ, R13 ;  /* 0x0000000dff0d723e */ /* 0x000fca00000010ff */
[----:B------:R0:W-:Y:S01]  /*3520*/  @P1 STG.E.U16 desc[UR46][R6.64+0x30], R13 ;  /* 0x0000300d06001986 */ /* 0x0001e2000c10152e */
[----:B------:R-:W-:-:S04]  /*3530*/  ISETP.GT.AND P1, PT, R0, 0x19, PT ;  /* 0x000000190000780c */ /* 0x000fc80003f24270 */
[----:B------:R-:W-:-:S13]  /*3540*/  ISETP.GT.AND P5, PT, R3, RZ, P1 ;  /* 0x000000ff0300720c */ /* 0x000fda0000fa4270 */
[----:B0-----:R-:W-:Y:S05]  /*3550*/  @!P5 BRA `(.L_x_58) ;  /* 0x000000000004d947 */ /* 0x001fea0003800000 */
[----:B------:R0:W5:Y:S02]  /*3560*/  LDG.E.LTC128B.U16 R168, desc[UR46][R4.64+0x32] ;  /* 0x0000322e04a87981 */ /* 0x000164000c1e1520 */
.L_x_58:
[----:B------:R-:W-:Y:S05]  /*3570*/  BSYNC B1 ;  /* 0x0000000000017941 */ /* 0x000fea0003800000 */
.L_x_57:
        /* <DEDUP_REMOVED lines=9> */
.L_x_60:
[----:B------:R-:W-:Y:S05]  /*3610*/  BSYNC B1 ;  /* 0x0000000000017941 */ /* 0x000fea0003800000 */
.L_x_59:
        /* <DEDUP_REMOVED lines=9> */
.L_x_62:
[----:B------:R-:W-:Y:S05]  /*36b0*/  BSYNC B1 ;  /* 0x0000000000017941 */ /* 0x000fea0003800000 */
.L_x_61:
[----:B-----5:R-:W-:Y:S02]  /*36c0*/  IMAD.U32 R12, R168, 0x10000, RZ ;  /* 0x00010000a80c7824 */ /* 0x020fe400078e00ff */
[----:B------:R-:W-:Y:S02]  /*36d0*/  IMAD.U32 R177, RZ, RZ, UR6 ;  /* 0x00000006ffb17e24 */ /* 0x000fe4000f8e00ff */
[----:B------:R-:W-:Y:S01]  /*36e0*/  FMUL R12, R12, R23 ;  /* 0x000000170c0c7220 */ /* 0x000fe20000400000 */
[----:B------:R-:W-:Y:S02]  /*36f0*/  IMAD.U32 R21, RZ, RZ, UR6 ;  /* 0x00000006ff157e24 */ /* 0x000fe4000f8e00ff */
[----:B------:R-:W-:Y:S02]  /*3700*/  IMAD.SHL.U32 R177, R177, 0x100, RZ ;  /* 0x00000100b1b17824 */ /* 0x000fe400078e00ff */
[----:B------:R-:W-:-:S05]  /*3710*/  FFMA R12, R183, R22, R12 ;  /* 0x00000016b70c7223 */ /* 0x000fca000000000c */
[----:B------:R-:W-:-:S04]  /*3720*/  F2FP.BF16.F32.PACK_AB R12, RZ, R12 ;  /* 0x0000000cff0c723e */ /* 0x000fc800000010ff */
[----:B------:R-:W-:Y:S01]  /*3730*/  PRMT R13, R12, 0x7610, R13 ;  /* 0x000076100c0d7816 */ /* 0x000fe2000000000d */
[----:B------:R-:W-:-:S04]  /*3740*/  IMAD.U32 R12, RZ, RZ, UR7 ;  /* 0x00000007ff0c7e24 */ /* 0x000fc8000f8e00ff */
[----:B------:R1:W-:Y:S01]  /*3750*/  @P5 STG.E.U16 desc[UR46][R10.64+0x32], R13 ;  /* 0x0000320d0a005986 */ /* 0x0003e2000c10152e */
[----:B------:R-:W-:Y:S02]  /*3760*/  SHF.L.U64.HI R21, R21, 0x8, R12 ;  /* 0x0000000815157819 */ /* 0x000fe4000001020c */
[----:B------:R-:W-:-:S05]  /*3770*/  IADD3 R12, P5, R177, R6, RZ ;  /* 0x00000006b10c7210 */ /* 0x000fca0007fbe0ff */
[----:B-1----:R-:W-:Y:S01]  /*3780*/  IMAD.X R13, R21, 0x1, R7, P5 ;  /* 0x00000001150d7824 */ /* 0x002fe200028e0607 */
[----:B------:R-:W-:-:S13]  /*3790*/  ISETP.GT.AND P5, PT, R3, 0x80, P0 ;  /* 0x000000800300780c */ /* 0x000fda00007a4270 */
[----:B------:R-:W2:Y:S01]  /*37a0*/  @P5 LDG.E.LTC128B.U16 R168, desc[UR46][R172.64] ;  /* 0x0000002eaca85981 */ /* 0x000ea2000c1e1520 */
[----:B------:R-:W-:Y:S01]  /*37b0*/  BSSY B1, `(.L_x_63) ;  /* 0x000000a000017945 */ /* 0x000fe20003800000 */
[----:B--2---:R-:W-:-:S04]  /*37c0*/  IMAD.U32 R20, R168, 0x10000, RZ ;  /* 0x00010000a8147824 */ /* 0x004fc800078e00ff */
[----:B------:R-:W-:-:S04]  /*37d0*/  FMUL R179, R20, R23 ;  /* 0x0000001714b37220 */ /* 0x000fc80000400000 */
[----:B------:R-:W-:-:S05]  /*37e0*/  FFMA R179, R152, R22, R179 ;  /* 0x0000001698b37223 */ /* 0x000fca00000000b3 */
[----:B------:R-:W-:-:S05]  /*37f0*/  F2FP.BF16.F32.PACK_AB R179, RZ, R179 ;  /* 0x000000b3ffb3723e */ /* 0x000fca00000010ff */
[----:B------:R1:W-:Y:S01]  /*3800*/  @P5 STG.E.U16 desc[UR46][R12.64], R179 ;  /* 0x000000b30c005986 */ /* 0x0003e2000c10152e */
[----:B------:R-:W-:-:S04]  /*3810*/  LOP3.LUT P5, RZ, R192, 0x4, RZ, 0xc0, !PT ;  /* 0x00000004c0ff7812 */ /* 0x000fc800078ac0ff */
[----:B------:R-:W-:-:S13]  /*3820*/  ISETP.GT.AND P5, PT, R3, 0x80, P5 ;  /* 0x000000800300780c */ /* 0x000fda0002fa4270 */
[----:B-1----:R-:W-:Y:S05]  /*3830*/  @!P5 BRA `(.L_x_64) ;  /* 0x000000000004d947 */ /* 0x002fea0003800000 */
[----:B------:R1:W5:Y:S02]  /*3840*/  LDG.E.LTC128B.U16 R168, desc[UR46][R170.64+0x2] ;  /* 0x0000022eaaa87981 */ /* 0x000364000c1e1520 */
.L_x_64:
[----:B------:R-:W-:Y:S05]  /*3850*/  BSYNC B1 ;  /* 0x0000000000017941 */ /* 0x000fea0003800000 */
.L_x_63:
[----:B-----5:R-:W-:Y:S01]  /*3860*/  IMAD.U32 R20, R168, 0x10000, RZ ;  /* 0x00010000a8147824 */ /* 0x020fe200078e00ff */
[----:B------:R-:W-:Y:S01]  /*3870*/  ISETP.GT.AND P0, PT, R3, 0x88, P0 ;  /* 0x000000880300780c */ /* 0x000fe20000704270 */
[----:B------:R-:W-:Y:S02]  /*3880*/  BSSY B1, `(.L_x_65) ;  /* 0x0000009000017945 */ /* 0x000fe40003800000 */
[----:B------:R-:W-:-:S04]  /*3890*/  FMUL R20, R20, R23 ;  /* 0x0000001714147220 */ /* 0x000fc80000400000 */
[----:B------:R-:W-:-:S05]  /*38a0*/  FFMA R20, R153, R22, R20 ;  /* 0x0000001699147223 */ /* 0x000fca0000000014 */
[----:B------:R-:W-:-:S05]  /*38b0*/  F2FP.BF16.F32.PACK_AB R20, RZ, R20 ;  /* 0x00000014ff14723e */ /* 0x000fca00000010ff */
[----:B------:R2:W-:Y:S01]  /*38c0*/  @P5 STG.E.U16 desc[UR46][R12.64+0x2], R20 ;  /* 0x000002140c005986 */ /* 0x0005e2000c10152e */
[----:B------:R-:W-:-:S05]  /*38d0*/  IADD3 R152, P5, R12, R169, RZ ;  /* 0x000000a90c987210 */ /* 0x000fca0007fbe0ff */
[----:B------:R-:W-:Y:S01]  /*38e0*/  IMAD.X R153, R13, 0x1, R193, P5 ;  /* 0x000000010d997824 */ /* 0x000fe200028e06c1 */
[----:B------:R-:W-:Y:S07]  /*38f0*/  @!P0 BRA `(.L_x_66) ;  /* 0x0000000000048947 */ /* 0x000fee0003800000 */
[----:B------:R0:W5:Y:S02]  /*3900*/  LDG.E.LTC128B.U16 R168, desc[UR46][R174.64] ;  /* 0x0000002eaea87981 */ /* 0x000164000c1e1520 */
.L_x_66:
[----:B------:R-:W-:Y:S05]  /*3910*/  BSYNC B1 ;  /* 0x0000000000017941 */ /* 0x000fea0003800000 */
.L_x_65:
[----:B--2--5:R-:W-:Y:S01]  /*3920*/  IMAD.U32 R20, R168, 0x10000, RZ ;  /* 0x00010000a8147824 */ /* 0x024fe200078e00ff */
[----:B------:R-:W-:Y:S01]  /*3930*/  LOP3.LUT P5, RZ, R192, 0x4, RZ, 0xc0, !PT ;  /* 0x00000004c0ff7812 */ /* 0x000fe200078ac0ff */
[----:B------:R-:W-:Y:S02]  /*3940*/  BSSY B1, `(.L_x_67) ;  /* 0x0000008000017945 */ /* 0x000fe40003800000 */
[----:B------:R-:W-:-:S04]  /*3950*/  FMUL R173, R20, R23 ;  /* 0x0000001714ad7220 */ /* 0x000fc80000400000 */
[----:B------:R-:W-:-:S05]  /*3960*/  FFMA R173, R154, R22, R173 ;  /* 0x000000169aad7223 */ /* 0x000fca00000000ad */
[----:B------:R-:W-:-:S05]  /*3970*/  F2FP.BF16.F32.PACK_AB R173, RZ, R173 ;  /* 0x000000adffad723e */ /* 0x000fca00000010ff */
[----:B------:R2:W-:Y:S01]  /*3980*/  @P0 STG.E.U16 desc[UR46][R152.64], R173 ;  /* 0x000000ad98000986 */ /* 0x0005e2000c10152e */
[----:B------:R-:W-:-:S13]  /*3990*/  ISETP.GT.AND P0, PT, R3, 0x88, P5 ;  /* 0x000000880300780c */ /* 0x000fda0002f04270 */
[----:B--2---:R-:W-:Y:S05]  /*39a0*/  @!P0 BRA `(.L_x_68) ;  /* 0x0000000000048947 */ /* 0x004fea0003800000 */
[----:B------:R2:W5:Y:S02]  /*39b0*/  LDG.E.LTC128B.U16 R168, desc[UR46][R14.64+0x2] ;  /* 0x0000022e0ea87981 */ /* 0x000564000c1e1520 */
.L_x_68:
[----:B------:R-:W-:Y:S05]  /*39c0*/  BSYNC B1 ;  /* 0x0000000000017941 */ /* 0x000fea0003800000 */
.L_x_67:
[----:B-----5:R-:W-:Y:S01]  /*39d0*/  IMAD.U32 R20, R168, 0x10000, RZ ;  /* 0x00010000a8147824 */ /* 0x020fe200078e00ff */
[----:B------:R-:W-:Y:S01]  /*39e0*/  LOP3.LUT P5, RZ, R192, 0x2, RZ, 0xc0, !PT ;  /* 0x00000002c0ff7812 */ /* 0x000fe200078ac0ff */
[----:B------:R-:W-:Y:S02]  /*39f0*/  BSSY B1, `(.L_x_69) ;  /* 0x0000008000017945 */ /* 0x000fe40003800000 */
[----:B------:R-:W-:-:S04]  /*3a00*/  FMUL R20, R20, R23 ;  /* 0x0000001714147220 */ /* 0x000fc80000400000 */
[----:B------:R-:W-:-:S05]  /*3a10*/  FFMA R20, R155, R22, R20 ;  /* 0x000000169b147223 */ /* 0x000fca0000000014 */
[----:B------:R-:W-:-:S05]  /*3a20*/  F2FP.BF16.F32.PACK_AB R20, RZ, R20 ;  /* 0x00000014ff14723e */ /* 0x000fca00000010ff */
[----:B------:R0:W-:Y:S01]  /*3a30*/  @P0 STG.E.U16 desc[UR46][R152.64+0x2], R20 ;  /* 0x0000021498000986 */ /* 0x0001e2000c10152e */
[----:B------:R-:W-:-:S13]  /*3a40*/  ISETP.GT.AND P0, PT, R3, 0x80, P5 ;  /* 0x000000800300780c */ /* 0x000fda0002f04270 */
[----:B0-----:R-:W-:Y:S05]  /*3a50*/  @!P0 BRA `(.L_x_70) ;  /* 0x0000000000048947 */ /* 0x001fea0003800000 */
[----:B------:R0:W5:Y:S02]  /*3a60*/  LDG.E.LTC128B.U16 R168, desc[UR46][R170.64+0x10] ;  /* 0x0000102eaaa87981 */ /* 0x000164000c1e1520 */
.L_x_70:
[----:B------:R-:W-:Y:S05]  /*3a70*/  BSYNC B1 ;  /* 0x0000000000017941 */ /* 0x000fea0003800000 */
.L_x_69:
        /* <DEDUP_REMOVED lines=9> */
.L_x_72:
[----:B------:R-:W-:Y:S05]  /*3b10*/  BSYNC B1 ;  /* 0x0000000000017941 */ /* 0x000fea0003800000 */
.L_x_71:
        /* <DEDUP_REMOVED lines=9> */
.L_x_74:
[----:B------:R-:W-:Y:S05]  /*3bb0*/  BSYNC B1 ;  /* 0x0000000000017941 */ /* 0x000fea0003800000 */
.L_x_73:
[----:B0----5:R-:W-:Y:S01]  /*3bc0*/  IMAD.U32 R20, R168, 0x10000, RZ ;  /* 0x00010000a8147824 */ /* 0x021fe200078e00ff */
        /* <DEDUP_REMOVED lines=8> */
.L_x_76:
[----:B------:R-:W-:Y:S05]  /*3c50*/  BSYNC B1 ;  /* 0x0000000000017941 */ /* 0x000fea0003800000 */
.L_x_75:
        /* <DEDUP_REMOVED lines=9> */
.L_x_78:
[----:B------:R-:W-:Y:S05]  /*3cf0*/  BSYNC B1 ;  /* 0x0000000000017941 */ /* 0x000fea0003800000 */
.L_x_77:
        /* <DEDUP_REMOVED lines=9> */
.L_x_80:
[----:B------:R-:W-:Y:S05]  /*3d90*/  BSYNC B1 ;  /* 0x0000000000017941 */ /* 0x000fea0003800000 */
.L_x_79:
        /* <DEDUP_REMOVED lines=9> */
.L_x_82:
[----:B------:R-:W-:Y:S05]  /*3e30*/  BSYNC B1 ;  /* 0x0000000000017941 */ /* 0x000fea0003800000 */
.L_x_81:
        /* <DEDUP_REMOVED lines=9> */
.L_x_84:
[----:B------:R-:W-:Y:S05]  /*3ed0*/  BSYNC B1 ;  /* 0x0000000000017941 */ /* 0x000fea0003800000 */
.L_x_83:
        /* <DEDUP_REMOVED lines=9> */
.L_x_86:
[----:B------:R-:W-:Y:S05]  /*3f70*/  BSYNC B1 ;  /* 0x0000000000017941 */ /* 0x000fea0003800000 */
.L_x_85:
        /* <DEDUP_REMOVED lines=9> */
.L_x_88:
[----:B------:R-:W-:Y:S05]  /*4010*/  BSYNC B1 ;  /* 0x0000000000017941 */ /* 0x000fea0003800000 */
.L_x_87:
        /* <DEDUP_REMOVED lines=9> */
.L_x_90:
[----:B------:R-:W-:Y:S05]  /*40b0*/  BSYNC B1 ;  /* 0x0000000000017941 */ /* 0x000fea0003800000 */
.L_x_89:
        /* <DEDUP_REMOVED lines=9> */
.L_x_92:
[----:B------:R-:W-:Y:S05]  /*4150*/  BSYNC B1 ;  /* 0x0000000000017941 */ /* 0x000fea0003800000 */
.L_x_91:
        /* <DEDUP_REMOVED lines=12> */
.L_x_94:
[----:B------:R-:W-:Y:S05]  /*4220*/  BSYNC B1 ;  /* 0x0000000000017941 */ /* 0x000fea0003800000 */
.L_x_93:
[----:B0----5:R-:W-:Y:S01]  /*4230*/  IMAD.U32 R20, R168, 0x10000, RZ ;  /* 0x00010000a8147824 */ /* 0x021fe200078e00ff */
        /* <DEDUP_REMOVED lines=11> */
.L_x_96:
[----:B------:R-:W-:Y:S05]  /*42f0*/  BSYNC B1 ;  /* 0x0000000000017941 */ /* 0x000fea0003800000 */
.L_x_95:
        /* <DEDUP_REMOVED lines=9> */
.L_x_98:
[----:B------:R-:W-:Y:S05]  /*4390*/  BSYNC B1 ;  /* 0x0000000000017941 */ /* 0x000fea0003800000 */
.L_x_97:
        /* <DEDUP_REMOVED lines=9> */
.L_x_100:
[----:B------:R-:W-:Y:S05]  /*4430*/  BSYNC B1 ;  /* 0x0000000000017941 */ /* 0x000fea0003800000 */
.L_x_99:
        /* <DEDUP_REMOVED lines=12> */
.L_x_102:
[----:B------:R-:W-:Y:S05]  /*4500*/  BSYNC B1 ;  /* 0x0000000000017941 */ /* 0x000fea0003800000 */
.L_x_101:
[----:B0----5:R-:W-:Y:S01]  /*4510*/  IMAD.U32 R20, R168, 0x10000, RZ ;  /* 0x00010000a8147824 */ /* 0x021fe200078e00ff */
        /* <DEDUP_REMOVED lines=9> */
.L_x_104:
[----:B------:R-:W-:Y:S05]  /*45b0*/  BSYNC B1 ;  /* 0x0000000000017941 */ /* 0x000fea0003800000 */
.L_x_103:
        /* <DEDUP_REMOVED lines=9> */
.L_x_106:
[----:B------:R-:W-:Y:S05]  /*4650*/  BSYNC B1 ;  /* 0x0000000000017941 */ /* 0x000fea0003800000 */
.L_x_105:
        /* <DEDUP_REMOVED lines=9> */
.L_x_108:
[----:B------:R-:W-:Y:S05]  /*46f0*/  BSYNC B1 ;  /* 0x0000000000017941 */ /* 0x000fea0003800000 */
.L_x_107:
[----:B-----5:R-:W-:Y:S01]  /*4700*/  IMAD.U32 R20, R168, 0x10000, RZ ;  /* 0x00010000a8147824 */ /* 0x020fe200078e00ff */
[----:B------:R-:W-:Y:S01]  /*4710*/  ISETP.GT.AND P3, PT, R0, 0x30, PT ;  /* 0x000000300000780c */ /* 0x000fe20003f64270 */
[----:B------:R-:W-:Y:S02]  /*4720*/  BSSY B1, `(.L_x_109) ;  /* 0x000000a000017945 */ /* 0x000fe40003800000 */
[----:B------:R-:W-:Y:S01]  /*4730*/  FMUL R136, R20, R23 ;  /* 0x0000001714887220 */ /* 0x000fe20000400000 */
[----:B------:R-:W-:-:S03]  /*4740*/  IADD3 R20, P0, P2, R169, R6, R177 ;  /* 0x00000006a9147210 */ /* 0x000fc60007a1e0b1 */
[----:B------:R-:W-:Y:S01]  /*4750*/  FFMA R136, R143, R22, R136 ;  /* 0x000000168f887223 */ /* 0x000fe20000000088 */
[----:B------:R-:W-:Y:S02]  /*4760*/  IADD3.X R21, R193, R7, R21, P0, P2 ;  /* 0x00000007c1157210 */ /* 0x000fe400007e4415 */
[----:B------:R-:W-:Y:S02]  /*4770*/  ISETP.GT.AND P0, PT, R3, RZ, P3 ;  /* 0x000000ff0300720c */ /* 0x000fe40001f04270 */
[----:B------:R-:W-:-:S05]  /*4780*/  F2FP.BF16.F32.PACK_AB R136, RZ, R136 ;  /* 0x00000088ff88723e */ /* 0x000fca00000010ff */
[----:B------:R0:W-:Y:S06]  /*4790*/  @P1 STG.E.U16 desc[UR46][R10.64+0x52], R136 ;  /* 0x000052880a001986 */ /* 0x0001ec000c10152e */
[----:B------:R-:W-:Y:S05]  /*47a0*/  @!P0 BRA `(.L_x_110) ;  /* 0x0000000000048947 */ /* 0x000fea0003800000 */
[----:B------:R0:W5:Y:S02]  /*47b0*/  LDG.E.LTC128B.U16 R168, desc[UR46][R4.64+0x60] ;  /* 0x0000602e04a87981 */ /* 0x000164000c1e1520 */
.L_x_110:
[----:B------:R-:W-:Y:S05]  /*47c0*/  BSYNC B1 ;  /* 0x0000000000017941 */ /* 0x000fea0003800000 */
.L_x_109:
        /* <DEDUP_REMOVED lines=10> */
.L_x_112:
[----:B------:R-:W-:Y:S05]  /*4870*/  BSYNC B1 ;  /* 0x0000000000017941 */ /* 0x000fea0003800000 */
.L_x_111:
        /* <DEDUP_REMOVED lines=9> */
.L_x_114:
[----:B------:R-:W-:Y:S05]  /*4910*/  BSYNC B1 ;  /* 0x0000000000017941 */ /* 0x000fea0003800000 */
.L_x_113:
        /* <DEDUP_REMOVED lines=9> */
.L_x_116:
[----:B------:R-:W-:Y:S05]  /*49b0*/  BSYNC B1 ;  /* 0x0000000000017941 */ /* 0x000fea0003800000 */
.L_x_115:
[----:B-----5:R-:W-:Y:S01]  /*49c0*/  IMAD.U32 R136, R168, 0x10000, RZ ;  /* 0x00010000a8887824 */ /* 0x020fe200078e00ff */
[----:B------:R-:W-:Y:S01]  /*49d0*/  ISETP.GT.AND P1, PT, R0, 0x38, PT ;  /* 0x000000380000780c */ /* 0x000fe20003f24270 */
[----:B------:R-:W-:Y:S02]  /*49e0*/  BSSY B1, `(.L_x_117) ;  /* 0x000000b000017945 */ /* 0x000fe40003800000 */
[----:B------:R-:W-:-:S04]  /*49f0*/  FMUL R136, R136, R23 ;  /* 0x0000001788887220 */ /* 0x000fc80000400000 */
[----:B------:R-:W-:-:S05]  /*4a00*/  FFMA R136, R147, R22, R136 ;  /* 0x0000001693887223 */ /* 0x000fca0000000088 */
[----:B------:R-:W-:-:S04]  /*4a10*/  F2FP.BF16.F32.PACK_AB R136, RZ, R136 ;  /* 0x00000088ff88723e */ /* 0x000fc800000010ff */
[----:B------:R-:W-:-:S05]  /*4a20*/  PRMT R137, R136, 0x7610, R137 ;  /* 0x0000761088897816 */ /* 0x000fca0000000089 */
[----:B------:R1:W-:Y:S01]  /*4a30*/  @P0 STG.E.U16 desc[UR46][R10.64+0x62], R137 ;  /* 0x000062890a000986 */ /* 0x0003e2000c10152e */
[----:B------:R-:W-:-:S05]  /*4a40*/  IADD3 R136, P0, R169, R12, RZ ;  /* 0x0000000ca9887210 */ /* 0x000fca0007f1e0ff */
[----:B-1----:R-:W-:Y:S01]  /*4a50*/  IMAD.X R137, R193, 0x1, R13, P0 ;  /* 0x00000001c1897824 */ /* 0x002fe200000e060d */
[----:B------:R-:W-:-:S13]  /*4a60*/  ISETP.GT.AND P0, PT, R3, RZ, P1 ;  /* 0x000000ff0300720c */ /* 0x000fda0000f04270 */
[----:B------:R-:W-:Y:S05]  /*4a70*/  @!P0 BRA `(.L_x_118) ;  /* 0x0000000000048947 */ /* 0x000fea0003800000 */
[----:B------:R1:W5:Y:S02]  /*4a80*/  LDG.E.LTC128B.U16 R168, desc[UR46][R4.64+0x70] ;  /* 0x0000702e04a87981 */ /* 0x000364000c1e1520 */
.L_x_118:
[----:B------:R-:W-:Y:S05]  /*4a90*/  BSYNC B1 ;  /* 0x0000000000017941 */ /* 0x000fea0003800000 */
.L_x_117:
        /* <DEDUP_REMOVED lines=10> */
.L_x_120:
[----:B------:R-:W-:Y:S05]  /*4b40*/  BSYNC B1 ;  /* 0x0000000000017941 */ /* 0x000fea0003800000 */
.L_x_119:
        /* <DEDUP_REMOVED lines=9> */
.L_x_122:
[----:B------:R-:W-:Y:S05]  /*4be0*/  BSYNC B1 ;  /* 0x0000000000017941 */ /* 0x000fea0003800000 */
.L_x_121:
        /* <DEDUP_REMOVED lines=9> */
.L_x_124:
[----:B------:R-:W-:Y:S05]  /*4c80*/  BSYNC B1 ;  /* 0x0000000000017941 */ /* 0x000fea0003800000 */
.L_x_123:
[----:B-----5:R-:W-:Y:S01]  /*4c90*/  IMAD.U32 R138, R168, 0x10000, RZ ;  /* 0x00010000a88a7824 */ /* 0x020fe200078e00ff */
[----:B------:R-:W-:Y:S03]  /*4ca0*/  BSSY B1, `(.L_x_125) ;  /* 0x0000009000017945 */ /* 0x000fe60003800000 */
[----:B------:R-:W-:-:S04]  /*4cb0*/  FMUL R138, R138, R23 ;  /* 0x000000178a8a7220 */ /* 0x000fc80000400000 */
[----:B------:R-:W-:-:S05]  /*4cc0*/  FFMA R138, R151, R22, R138 ;  /* 0x00000016978a7223 */ /* 0x000fca000000008a */
[----:B------:R-:W-:-:S05]  /*4cd0*/  F2FP.BF16.F32.PACK_AB R138, RZ, R138 ;  /* 0x0000008aff8a723e */ /* 0x000fca00000010ff */
[----:B------:R0:W-:Y:S01]  /*4ce0*/  @P5 STG.E.U16 desc[UR46][R10.64+0x72], R138 ;  /* 0x0000728a0a005986 */ /* 0x0001e2000c10152e */
[----:B------:R-:W-:-:S04]  /*4cf0*/  LOP3.LUT P5, RZ, R192, 0x1, RZ, 0xc0, !PT ;  /* 0x00000001c0ff7812 */ /* 0x000fc800078ac0ff */
[----:B------:R-:W-:-:S13]  /*4d00*/  ISETP.GT.AND P5, PT, R3, 0x80, P5 ;  /* 0x000000800300780c */ /* 0x000fda0002fa4270 */
[----:B0-----:R-:W-:Y:S05]  /*4d10*/  @!P5 BRA `(.L_x_126) ;  /* 0x000000000004d947 */ /* 0x001fea0003800000 */
[----:B------:R0:W5:Y:S02]  /*4d20*/  LDG.E.LTC128B.U16 R168, desc[UR46][R170.64+0x40] ;  /* 0x0000402eaaa87981 */ /* 0x000164000c1e1520 */
.L_x_126:
[----:B------:R-:W-:Y:S05]  /*4d30*/  BSYNC B1 ;  /* 0x0000000000017941 */ /* 0x000fea0003800000 */
.L_x_125:
        /* <DEDUP_REMOVED lines=10> */
.L_x_128:
[----:B------:R-:W-:Y:S05]  /*4de0*/  BSYNC B1 ;  /* 0x0000000000017941 */ /* 0x000fea0003800000 */
.L_x_127:
        /* <DEDUP_REMOVED lines=10> */
.L_x_130:
[----:B------:R-:W-:Y:S05]  /*4e90*/  BSYNC B1 ;  /* 0x0000000000017941 */ /* 0x000fea0003800000 */
.L_x_129:
        /* <DEDUP_REMOVED lines=10> */
.L_x_132:
[----:B------:R-:W-:Y:S05]  /*4f40*/  BSYNC B1 ;  /* 0x0000000000017941 */ /* 0x000fea0003800000 */
.L_x_131:
        /* <DEDUP_REMOVED lines=9> */
.L_x_134:
[----:B------:R-:W-:Y:S05]  /*4fe0*/  BSYNC B1 ;  /* 0x0000000000017941 */ /* 0x000fea0003800000 */
.L_x_133:
        /* <DEDUP_REMOVED lines=9> */
.L_x_136:
[----:B------:R-:W-:Y:S05]  /*5080*/  BSYNC B1 ;  /* 0x0000000000017941 */ /* 0x000fea0003800000 */
.L_x_135:
        /* <DEDUP_REMOVED lines=9> */
.L_x_138:
[----:B------:R-:W-:Y:S05]  /*5120*/  BSYNC B1 ;  /* 0x0000000000017941 */ /* 0x000fea0003800000 */
.L_x_137:
[----:B0----5:R-:W-:Y:S01]  /*5130*/  IMAD.U32 R20, R168, 0x10000, RZ ;  /* 0x00010000a8147824 */ /* 0x021fe200078e00ff */
[----:B------:R-:W-:Y:S01]  /*5140*/  ISETP.GT.AND P4, PT, R3, 0x88, P4 ;  /* 0x000000880300780c */ /* 0x000fe20002784270 */
[----:B------:R-:W-:Y:S02]  /*5150*/  BSSY B1, `(.L_x_139) ;  /* 0x000000a000017945 */ /* 0x000fe40003800000 */
[----:B------:R-:W-:Y:S01]  /*5160*/  FMUL R21, R20, R23 ;  /* 0x0000001714157220 */ /* 0x000fe20000400000 */
[----:B------:R-:W-:-:S03]  /*5170*/  IMAD.MOV.U32 R20, RZ, RZ, R136 ;  /* 0x000000ffff147224 */ /* 0x000fc600078e0088 */
[----:B------:R-:W-:-:S05]  /*5180*/  FFMA R21, R126, R22, R21 ;  /* 0x000000167e157223 */ /* 0x000fca0000000015 */
[----:B------:R-:W-:-:S04]  /*5190*/  F2FP.BF16.F32.PACK_AB R21, RZ, R21 ;  /* 0x00000015ff15723e */ /* 0x000fc800000010ff */
[----:B------:R-:W-:Y:S01]  /*51a0*/  PRMT R120, R21, 0x7610, R120 ;  /* 0x0000761015787816 */ /* 0x000fe20000000078 */
[----:B------:R-:W-:-:S05]  /*51b0*/  IMAD.MOV.U32 R21, RZ, RZ, R137 ;  /* 0x000000ffff157224 */ /* 0x000fca00078e0089 */
[----:B------:R0:W-:Y:S01]  /*51c0*/  @P6 STG.E.U16 desc[UR46][R20.64+0x50], R120 ;  /* 0x0000507814006986 */ /* 0x0001e2000c10152e */
[----:B------:R-:W-:Y:S05]  /*51d0*/  @!P4 BRA `(.L_x_140) ;  /* 0x000000000004c947 */ /* 0x000fea0003800000 */
[----:B------:R0:W5:Y:S02]  /*51e0*/  LDG.E.LTC128B.U16 R168, desc[UR46][R14.64+0x52] ;  /* 0x0000522e0ea87981 */ /* 0x000164000c1e1520 */
.L_x_140:
[----:B------:R-:W-:Y:S05]  /*51f0*/  BSYNC B1 ;  /* 0x0000000000017941 */ /* 0x000fea0003800000 */
.L_x_139:
        /* <DEDUP_REMOVED lines=9> */
.L_x_142:
[----:B------:R-:W-:Y:S05]  /*5290*/  BSYNC B1 ;  /* 0x0000000000017941 */ /* 0x000fea0003800000 */
.L_x_141:
        /* <DEDUP_REMOVED lines=9> */
.L_x_144:
[----:B------:R-:W-:Y:S05]  /*5330*/  BSYNC B1 ;  /* 0x0000000000017941 */ /* 0x000fea0003800000 */
.L_x_143:
        /* <DEDUP_REMOVED lines=9> */
.L_x_146:
[----:B------:R-:W-:Y:S05]  /*53d0*/  BSYNC B1 ;  /* 0x0000000000017941 */ /* 0x000fea0003800000 */
.L_x_145:
        /* <DEDUP_REMOVED lines=9> */
.L_x_148:
[----:B------:R-:W-:Y:S05]  /*5470*/  BSYNC B1 ;  /* 0x0000000000017941 */ /* 0x000fea0003800000 */
.L_x_147:
        /* <DEDUP_REMOVED lines=9> */
.L_x_150:
[----:B------:R-:W-:Y:S05]  /*5510*/  BSYNC B1 ;  /* 0x0000000000017941 */ /* 0x000fea0003800000 */
.L_x_149:
        /* <DEDUP_REMOVED lines=9> */
.L_x_152:
[----:B------:R-:W-:Y:S05]  /*55b0*/  BSYNC B1 ;  /* 0x0000000000017941 */ /* 0x000fea0003800000 */
.L_x_151:
        /* <DEDUP_REMOVED lines=9> */
.L_x_154:
[----:B------:R-:W-:Y:S05]  /*5650*/  BSYNC B1 ;  /* 0x0000000000017941 */ /* 0x000fea0003800000 */
.L_x_153:
        /* <DEDUP_REMOVED lines=9> */
.L_x_156:
[----:B------:R-:W-:Y:S05]  /*56f0*/  BSYNC B1 ;  /* 0x0000000000017941 */ /* 0x000fea0003800000 */
.L_x_155:
[----:B-----5:R-:W-:Y:S01]  /*5700*/  IMAD.U32 R120, R168, 0x10000, RZ ;  /* 0x00010000a8787824 */ /* 0x020fe200078e00ff */
[----:B------:R-:W-:Y:S01]  /*5710*/  ISETP.GT.AND P3, PT, R0, 0x40, PT ;  /* 0x000000400000780c */ /* 0x000fe20003f64270 */
[----:B------:R-:W-:Y:S02]  /*5720*/  BSSY B1, `(.L_x_157) ;  /* 0x0000009000017945 */ /* 0x000fe40003800000 */
[----:B------:R-:W-:Y:S01]  /*5730*/  FMUL R120, R120, R23 ;  /* 0x0000001778787220 */ /* 0x000fe20000400000 */
[----:B------:R-:W-:Y:S02]  /*5740*/  ISETP.GT.AND P1, PT, R3, RZ, P3 ;  /* 0x000000ff0300720c */ /* 0x000fe40001f24270 */
[----:B------:R-:W-:Y:S01]  /*5750*/  P2R R122, PR, RZ, 0x8 ;  /* 0x00000008ff7a7803 */ /* 0x000fe20000000000 */
[----:B------:R-:W-:-:S05]  /*5760*/  FFMA R120, R135, R22, R120 ;  /* 0x0000001687787223 */ /* 0x000fca0000000078 */
[----:B------:R-:W-:-:S05]  /*5770*/  F2FP.BF16.F32.PACK_AB R120, RZ, R120 ;  /* 0x00000078ff78723e */ /* 0x000fca00000010ff */
[----:B------:R0:W-:Y:S01]  /*5780*/  @P0 STG.E.U16 desc[UR46][R20.64+0x72], R120 ;  /* 0x0000727814000986 */ /* 0x0001e2000c10152e */
[----:B------:R-:W-:Y:S05]  /*5790*/  @!P1 BRA `(.L_x_158) ;  /* 0x0000000000049947 */ /* 0x000fea0003800000 */
[----:B------:R0:W5:Y:S02]  /*57a0*/  LDG.E.LTC128B.U16 R168, desc[UR46][R4.64+0x80] ;  /* 0x0000802e04a87981 */ /* 0x000164000c1e1520 */
.L_x_158:
[----:B------:R-:W-:Y:S05]  /*57b0*/  BSYNC B1 ;  /* 0x0000000000017941 */ /* 0x000fea0003800000 */
.L_x_157:
[----:B0----5:R-:W-:Y:S01]  /*57c0*/  IMAD.U32 R120, R168, 0x10000, RZ ;  /* 0x00010000a8787824 */ /* 0x021fe200078e00ff */
        /* <DEDUP_REMOVED lines=10> */
.L_x_160:
[----:B------:R-:W-:Y:S05]  /*5870*/  BSYNC B1 ;  /* 0x0000000000017941 */ /* 0x000fea0003800000 */
.L_x_159:
        /* <DEDUP_REMOVED lines=9> */
.L_x_162:
[----:B------:R-:W-:Y:S05]  /*5910*/  BSYNC B1 ;  /* 0x0000000000017941 */ /* 0x000fea0003800000 */
.L_x_161:
        /* <DEDUP_REMOVED lines=9> */
.L_x_164:
[----:B------:R-:W-:Y:S05]  /*59b0*/  BSYNC B1 ;  /* 0x0000000000017941 */ /* 0x000fea0003800000 */
.L_x_163:
[----:B-----5:R-:W-:Y:S01]  /*59c0*/  IMAD.U32 R104, R168, 0x10000, RZ ;  /* 0x00010000a8687824 */ /* 0x020fe200078e00ff */
[----:B------:R-:W-:Y:S01]  /*59d0*/  ISETP.GT.AND P6, PT, R0, 0x48, PT ;  /* 0x000000480000780c */ /* 0x000fe20003fc4270 */
[----:B------:R-:W-:Y:S02]  /*59e0*/  BSSY B1, `(.L_x_165) ;  /* 0x0000009000017945 */ /* 0x000fe40003800000 */
[----:B------:R-:W-:Y:S01]  /*59f0*/  FMUL R104, R104, R23 ;  /* 0x0000001768687220 */ /* 0x000fe20000400000 */
[----:B------:R-:W-:Y:S02]  /*5a00*/  ISETP.GT.AND P1, PT, R3, RZ, P6 ;  /* 0x000000ff0300720c */ /* 0x000fe40003724270 */
[----:B0-----:R-:W-:Y:S01]  /*5a10*/  P2R R105, PR, RZ, 0x40 ;  /* 0x00000040ff697803 */ /* 0x001fe20000000000 */
[----:B------:R-:W-:-:S05]  /*5a20*/  FFMA R104, R107, R22, R104 ;  /* 0x000000166b687223 */ /* 0x000fca0000000068 */
[----:B------:R-:W-:-:S05]  /*5a30*/  F2FP.BF16.F32.PACK_AB R104, RZ, R104 ;  /* 0x00000068ff68723e */ /* 0x000fca00000010ff */
[----:B------:R0:W-:Y:S01]  /*5a40*/  @P0 STG.E.U16 desc[UR46][R10.64+0x82], R104 ;  /* 0x000082680a000986 */ /* 0x0001e2000c10152e */
[----:B------:R-:W-:Y:S05]  /*5a50*/  @!P1 BRA `(.L_x_166) ;  /* 0x0000000000049947 */ /* 0x000fea0003800000 */
[----:B------:R0:W5:Y:S02]  /*5a60*/  LDG.E.LTC128B.U16 R168, desc[UR46][R4.64+0x90] ;  /* 0x0000902e04a87981 */ /* 0x000164000c1e1520 */
.L_x_166:
[----:B------:R-:W-:Y:S05]  /*5a70*/  BSYNC B1 ;  /* 0x0000000000017941 */ /* 0x000fea0003800000 */
.L_x_165:
        /* <DEDUP_REMOVED lines=10> */
.L_x_168:
[----:B------:R-:W-:Y:S05]  /*5b20*/  BSYNC B1 ;  /* 0x0000000000017941 */ /* 0x000fea0003800000 */
.L_x_167:
        /* <DEDUP_REMOVED lines=9> */
.L_x_170:
[----:B------:R-:W-:Y:S05]  /*5bc0*/  BSYNC B1 ;  /* 0x0000000000017941 */ /* 0x000fea0003800000 */
.L_x_169:
        /* <DEDUP_REMOVED lines=9> */
.L_x_172:
[----:B------:R-:W-:Y:S05]  /*5c60*/  BSYNC B1 ;  /* 0x0000000000017941 */ /* 0x000fea0003800000 */
.L_x_171:
        /* <DEDUP_REMOVED lines=10> */
.L_x_174:
[----:B------:R-:W-:Y:S05]  /*5d10*/  BSYNC B1 ;  /* 0x0000000000017941 */ /* 0x000fea0003800000 */
.L_x_173:
        /* <DEDUP_REMOVED lines=10> */
.L_x_176:
[----:B------:R-:W-:Y:S05]  /*5dc0*/  BSYNC B1 ;  /* 0x0000000000017941 */ /* 0x000fea0003800000 */
.L_x_175:
        /* <DEDUP_REMOVED lines=9> */
.L_x_178:
[----:B------:R-:W-:Y:S05]  /*5e60*/  BSYNC B1 ;  /* 0x0000000000017941 */ /* 0x000fea0003800000 */
.L_x_177:
        /* <DEDUP_REMOVED lines=9> */
.L_x_180:
[----:B------:R-:W-:Y:S05]  /*5f00*/  BSYNC B1 ;  /* 0x0000000000017941 */ /* 0x000fea0003800000 */
.L_x_179:
[----:B-----5:R-:W-:Y:S01]  /*5f10*/  IMAD.U32 R104, R168, 0x10000, RZ ;  /* 0x00010000a8687824 */ /* 0x020fe200078e00ff */
        /* <DEDUP_REMOVED lines=9> */
.L_x_182:
[----:B------:R-:W-:Y:S05]  /*5fb0*/  BSYNC B1 ;  /* 0x0000000000017941 */ /* 0x000fea0003800000 */
.L_x_181:
        /* <DEDUP_REMOVED lines=10> */
.L_x_184:
[----:B------:R-:W-:Y:S05]  /*6060*/  BSYNC B1 ;  /* 0x0000000000017941 */ /* 0x000fea0003800000 */
.L_x_183:
        /* <DEDUP_REMOVED lines=9> */
.L_x_186:
[----:B------:R-:W-:Y:S05]  /*6100*/  BSYNC B1 ;  /* 0x0000000000017941 */ /* 0x000fea0003800000 */
.L_x_185:
        /* <DEDUP_REMOVED lines=9> */
.L_x_188:
[----:B------:R-:W-:Y:S05]  /*61a0*/  BSYNC B1 ;  /* 0x0000000000017941 */ /* 0x000fea0003800000 */
.L_x_187:
[----:B-----5:R-:W-:Y:S01]  /*61b0*/  IMAD.U32 R104, R168, 0x10000, RZ ;  /* 0x00010000a8687824 */ /* 0x020fe200078e00ff */
[----:B------:R-:W-:Y:S03]  /*61c0*/  BSSY B1, `(.L_x_189) ;  /* 0x0000009000017945 */ /* 0x000fe60003800000 */
[----:B------:R-:W-:-:S04]  /*61d0*/  FMUL R104, R104, R23 ;  /* 0x0000001768687220 */ /* 0x000fc80000400000 */
[----:B------:R-:W-:-:S05]  /*61e0*/  FFMA R104, R119, R22, R104 ;  /* 0x0000001677687223 */ /* 0x000fca0000000068 */
[----:B------:R-:W-:-:S05]  /*61f0*/  F2FP.BF16.F32.PACK_AB R104, RZ, R104 ;  /* 0x00000068ff68723e */ /* 0x000fca00000010ff */
[----:B------:R0:W-:Y:S01]  /*6200*/  @P5 STG.E.U16 desc[UR46][R10.64+0xb2], R104 ;  /* 0x0000b2680a005986 */ /* 0x0001e2000c10152e */
[----:B------:R-:W-:-:S04]  /*6210*/  ISETP.NE.AND P5, PT, R122, RZ, PT ;  /* 0x000000ff7a00720c */ /* 0x000fc80003fa5270 */
[----:B------:R-:W-:-:S13]  /*6220*/  ISETP.GT.AND P5, PT, R3, 0x80, P5 ;  /* 0x000000800300780c */ /* 0x000fda0002fa4270 */
[----:B0-----:R-:W-:Y:S05]  /*6230*/  @!P5 BRA `(.L_x_190) ;  /* 0x000000000004d947 */ /* 0x001fea0003800000 */
[----:B------:R0:W5:Y:S02]  /*6240*/  LDG.E.LTC128B.U16 R168, desc[UR46][R170.64+0x80] ;  /* 0x0000802eaaa87981 */ /* 0x000164000c1e1520 */
.L_x_190:
[----:B------:R-:W-:Y:S05]  /*6250*/  BSYNC B1 ;  /* 0x0000000000017941 */ /* 0x000fea0003800000 */
.L_x_189:
        /* <DEDUP_REMOVED lines=10> */
.L_x_192:
[----:B------:R-:W-:Y:S05]  /*6300*/  BSYNC B1 ;  /* 0x0000000000017941 */ /* 0x000fea0003800000 */
.L_x_191:
        /* <DEDUP_REMOVED lines=10> */
.L_x_194:
[----:B------:R-:W-:Y:S05]  /*63b0*/  BSYNC B1 ;  /* 0x0000000000017941 */ /* 0x000fea0003800000 */
.L_x_193:
        /* <DEDUP_REMOVED lines=10> */
.L_x_196:
[----:B------:R-:W-:Y:S05]  /*6460*/  BSYNC B1 ;  /* 0x0000000000017941 */ /* 0x000fea0003800000 */
.L_x_195:
        /* <DEDUP_REMOVED lines=9> */
.L_x_198:
[----:B------:R-:W-:Y:S05]  /*6500*/  BSYNC B1 ;  /* 0x0000000000017941 */ /* 0x000fea0003800000 */
.L_x_197:
        /* <DEDUP_REMOVED lines=9> */
.L_x_200:
[----:B------:R-:W-:Y:S05]  /*65a0*/  BSYNC B1 ;  /* 0x0000000000017941 */ /* 0x000fea0003800000 */
.L_x_199:
        /* <DEDUP_REMOVED lines=9> */
.L_x_202:
[----:B------:R-:W-:Y:S05]  /*6640*/  BSYNC B1 ;  /* 0x0000000000017941 */ /* 0x000fea0003800000 */
.L_x_201:
        /* <DEDUP_REMOVED lines=9> */
.L_x_204:
[----:B------:R-:W-:Y:S05]  /*66e0*/  BSYNC B1 ;  /* 0x0000000000017941 */ /* 0x000fea0003800000 */
.L_x_203:
        /* <DEDUP_REMOVED lines=9> */
.L_x_206:
[----:B------:R-:W-:Y:S05]  /*6780*/  BSYNC B1 ;  /* 0x0000000000017941 */ /* 0x000fea0003800000 */
.L_x_205:
        /* <DEDUP_REMOVED lines=9> */
.L_x_208:
[----:B------:R-:W-:Y:S05]  /*6820*/  BSYNC B1 ;  /* 0x0000000000017941 */ /* 0x000fea0003800000 */
.L_x_207:
        /* <DEDUP_REMOVED lines=9> */
.L_x_210:
[----:B------:R-:W-:Y:S05]  /*68c0*/  BSYNC B1 ;  /* 0x0000000000017941 */ /* 0x000fea0003800000 */
.L_x_209:
        /* <DEDUP_REMOVED lines=9> */
.L_x_212:
[----:B------:R-:W-:Y:S05]  /*6960*/  BSYNC B1 ;  /* 0x0000000000017941 */ /* 0x000fea0003800000 */
.L_x_211:
        /* <DEDUP_REMOVED lines=9> */
.L_x_214:
[----:B------:R-:W-:Y:S05]  /*6a00*/  BSYNC B1 ;  /* 0x0000000000017941 */ /* 0x000fea0003800000 */
.L_x_213:
        /* <DEDUP_REMOVED lines=9> */
.L_x_216:
[----:B------:R-:W-:Y:S05]  /*6aa0*/  BSYNC B1 ;  /* 0x0000000000017941 */ /* 0x000fea0003800000 */
.L_x_215:
        /* <DEDUP_REMOVED lines=9> */
.L_x_218:
[----:B------:R-:W-:Y:S05]  /*6b40*/  BSYNC B1 ;  /* 0x0000000000017941 */ /* 0x000fea0003800000 */
.L_x_217:
        /* <DEDUP_REMOVED lines=9> */
.L_x_220:
[----:B------:R-:W-:Y:S05]  /*6be0*/  BSYNC B1 ;  /* 0x0000000000017941 */ /* 0x000fea0003800000 */
.L_x_219:
        /* <DEDUP_REMOVED lines=11> */
.L_x_222:
[----:B------:R-:W-:Y:S05]  /*6ca0*/  BSYNC B1 ;  /* 0x0000000000017941 */ /* 0x000fea0003800000 */
.L_x_221:
        /* <DEDUP_REMOVED lines=11> */
.L_x_224:
[----:B------:R-:W-:Y:S05]  /*6d60*/  BSYNC B1 ;  /* 0x0000000000017941 */ /* 0x000fea0003800000 */
.L_x_223:
        /* <DEDUP_REMOVED lines=9> */
.L_x_226:
[----:B------:R-:W-:Y:S05]  /*6e00*/  BSYNC B1 ;  /* 0x0000000000017941 */ /* 0x000fea0003800000 */
.L_x_225:
        /* <DEDUP_REMOVED lines=9> */
.L_x_228:
[----:B------:R-:W-:Y:S05]  /*6ea0*/  BSYNC B1 ;  /* 0x0000000000017941 */ /* 0x000fea0003800000 */
.L_x_227:
        /* <DEDUP_REMOVED lines=11> */
.L_x_230:
[----:B------:R-:W-:Y:S05]  /*6f60*/  BSYNC B1 ;  /* 0x0000000000017941 */ /* 0x000fea0003800000 */
.L_x_229:
        /* <DEDUP_REMOVED lines=10> */
.L_x_232:
[----:B------:R-:W-:Y:S05]  /*7010*/  BSYNC B1 ;  /* 0x0000000000017941 */ /* 0x000fea0003800000 */
.L_x_231:
        /* <DEDUP_REMOVED lines=9> */
.L_x_234:
[----:B------:R-:W-:Y:S05]  /*70b0*/  BSYNC B1 ;  /* 0x0000000000017941 */ /* 0x000fea0003800000 */
.L_x_233:
        /* <DEDUP_REMOVED lines=9> */
.L_x_236:
[----:B------:R-:W-:Y:S05]  /*7150*/  BSYNC B1 ;  /* 0x0000000000017941 */ /* 0x000fea0003800000 */
.L_x_235:
        /* <DEDUP_REMOVED lines=10> */
.L_x_238:
[----:B------:R-:W-:Y:S05]  /*7200*/  BSYNC B1 ;  /* 0x0000000000017941 */ /* 0x000fea0003800000 */
.L_x_237:
        /* <DEDUP_REMOVED lines=10> */
.L_x_240:
[----:B------:R-:W-:Y:S05]  /*72b0*/  BSYNC B1 ;  /* 0x0000000000017941 */ /* 0x000fea0003800000 */
.L_x_239:
        /* <DEDUP_REMOVED lines=9> */
.L_x_242:
[----:B------:R-:W-:Y:S05]  /*7350*/  BSYNC B1 ;  /* 0x0000000000017941 */ /* 0x000fea0003800000 */
.L_x_241:
        /* <DEDUP_REMOVED lines=9> */
.L_x_244:
[----:B------:R-:W-:Y:S05]  /*73f0*/  BSYNC B1 ;  /* 0x0000000000017941 */ /* 0x000fea0003800000 */
.L_x_243:
        /* <DEDUP_REMOVED lines=10> */
.L_x_246:
[----:B------:R-:W-:Y:S05]  /*74a0*/  BSYNC B1 ;  /* 0x0000000000017941 */ /* 0x000fea0003800000 */
.L_x_245:
        /* <DEDUP_REMOVED lines=10> */
.L_x_248:
[----:B------:R-:W-:Y:S05]  /*7550*/  BSYNC B1 ;  /* 0x0000000000017941 */ /* 0x000fea0003800000 */
.L_x_247:
        /* <DEDUP_REMOVED lines=9> */
.L_x_250:
[----:B------:R-:W-:Y:S05]  /*75f0*/  BSYNC B1 ;  /* 0x0000000000017941 */ /* 0x000fea0003800000 */
.L_x_249:
        /* <DEDUP_REMOVED lines=9> */
.L_x_252:
[----:B------:R-:W-:Y:S05]  /*7690*/  BSYNC B1 ;  /* 0x0000000000017941 */ /* 0x000fea0003800000 */
.L_x_251:
        /* <DEDUP_REMOVED lines=10> */
.L_x_254:
[----:B------:R-:W-:Y:S05]  /*7740*/  BSYNC B1 ;  /* 0x0000000000017941 */ /* 0x000fea0003800000 */
.L_x_253:
        /* <DEDUP_REMOVED lines=10> */
.L_x_256:
[----:B------:R-:W-:Y:S05]  /*77f0*/  BSYNC B1 ;  /* 0x0000000000017941 */ /* 0x000fea0003800000 */
.L_x_255:
        /* <DEDUP_REMOVED lines=10> */
.L_x_258:
[----:B------:R-:W-:Y:S05]  /*78a0*/  BSYNC B1 ;  /* 0x0000000000017941 */ /* 0x000fea0003800000 */
.L_x_257:
        /* <DEDUP_REMOVED lines=10> */
.L_x_260:
[----:B------:R-:W-:Y:S05]  /*7950*/  BSYNC B1 ;  /* 0x0000000000017941 */ /* 0x000fea0003800000 */
.L_x_259:
        /* <DEDUP_REMOVED lines=9> */
.L_x_262:
[----:B------:R-:W-:Y:S05]  /*79f0*/  BSYNC B1 ;  /* 0x0000000000017941 */ /* 0x000fea0003800000 */
.L_x_261:
        /* <DEDUP_REMOVED lines=9> */
.L_x_264:
[----:B------:R-:W-:Y:S05]  /*7a90*/  BSYNC B1 ;  /* 0x0000000000017941 */ /* 0x000fea0003800000 */
.L_x_263:
        /* <DEDUP_REMOVED lines=9> */
.L_x_266:
[----:B------:R-:W-:Y:S05]  /*7b30*/  BSYNC B1 ;  /* 0x0000000000017941 */ /* 0x000fea0003800000 */
.L_x_265:
        /* <DEDUP_REMOVED lines=9> */
.L_x_268:
[----:B------:R-:W-:Y:S05]  /*7bd0*/  BSYNC B1 ;  /* 0x0000000000017941 */ /* 0x000fea0003800000 */
.L_x_267:
        /* <DEDUP_REMOVED lines=9> */
.L_x_270:
[----:B------:R-:W-:Y:S05]  /*7c70*/  BSYNC B1 ;  /* 0x0000000000017941 */ /* 0x000fea0003800000 */
.L_x_269:
        /* <DEDUP_REMOVED lines=9> */
.L_x_272:
[----:B------:R-:W-:Y:S05]  /*7d10*/  BSYNC B1 ;  /* 0x0000000000017941 */ /* 0x000fea0003800000 */
.L_x_271:
        /* <DEDUP_REMOVED lines=9> */
.L_x_274:
[----:B------:R-:W-:Y:S05]  /*7db0*/  BSYNC B1 ;  /* 0x0000000000017941 */ /* 0x000fea0003800000 */
.L_x_273:
        /* <DEDUP_REMOVED lines=9> */
.L_x_276:
[----:B------:R-:W-:Y:S05]  /*7e50*/  BSYNC B1 ;  /* 0x0000000000017941 */ /* 0x000fea0003800000 */
.L_x_275:
        /* <DEDUP_REMOVED lines=9> */
.L_x_278:
[----:B------:R-:W-:Y:S05]  /*7ef0*/  BSYNC B1 ;  /* 0x0000000000017941 */ /* 0x000fea0003800000 */
.L_x_277:
        /* <DEDUP_REMOVED lines=9> */
.L_x_280:
[----:B------:R-:W-:Y:S05]  /*7f90*/  BSYNC B1 ;  /* 0x0000000000017941 */ /* 0x000fea0003800000 */
.L_x_279:
        /* <DEDUP_REMOVED lines=9> */
.L_x_282:
[----:B------:R-:W-:Y:S05]  /*8030*/  BSYNC B1 ;  /* 0x0000000000017941 */ /* 0x000fea0003800000 */
.L_x_281:
        /* <DEDUP_REMOVED lines=9> */
.L_x_284:
[----:B------:R-:W-:Y:S05]  /*80d0*/  BSYNC B1 ;  /* 0x0000000000017941 */ /* 0x000fea0003800000 */
.L_x_283:
        /* <DEDUP_REMOVED lines=11> */
.L_x_286:
[----:B------:R-:W-:Y:S05]  /*8190*/  BSYNC B1 ;  /* 0x0000000000017941 */ /* 0x000fea0003800000 */
.L_x_285:
        /* <DEDUP_REMOVED lines=11> */
.L_x_288:
[----:B------:R-:W-:Y:S05]  /*8250*/  BSYNC B1 ;  /* 0x0000000000017941 */ /* 0x000fea0003800000 */
.L_x_287:
        /* <DEDUP_REMOVED lines=9> */
.L_x_290:
[----:B------:R-:W-:Y:S05]  /*82f0*/  BSYNC B1 ;  /* 0x0000000000017941 */ /* 0x000fea0003800000 */
.L_x_289:
        /* <DEDUP_REMOVED lines=9> */
.L_x_292:
[----:B------:R-:W-:Y:S05]  /*8390*/  BSYNC B1 ;  /* 0x0000000000017941 */ /* 0x000fea0003800000 */
.L_x_291:
        /* <DEDUP_REMOVED lines=11> */
.L_x_294:
[----:B------:R-:W-:Y:S05]  /*8450*/  BSYNC B1 ;  /* 0x0000000000017941 */ /* 0x000fea0003800000 */
.L_x_293:
        /* <DEDUP_REMOVED lines=10> */
.L_x_296:
[----:B------:R-:W-:Y:S05]  /*8500*/  BSYNC B1 ;  /* 0x0000000000017941 */ /* 0x000fea0003800000 */
.L_x_295:
        /* <DEDUP_REMOVED lines=9> */
.L_x_298:
[----:B------:R-:W-:Y:S05]  /*85a0*/  BSYNC B1 ;  /* 0x0000000000017941 */ /* 0x000fea0003800000 */
.L_x_297:
        /* <DEDUP_REMOVED lines=9> */
.L_x_300:
[----:B------:R-:W-:Y:S05]  /*8640*/  BSYNC B1 ;  /* 0x0000000000017941 */ /* 0x000fea0003800000 */
.L_x_299:
        /* <DEDUP_REMOVED lines=10> */
.L_x_302:
[----:B------:R-:W-:Y:S05]  /*86f0*/  BSYNC B1 ;  /* 0x0000000000017941 */ /* 0x000fea0003800000 */
.L_x_301:
        /* <DEDUP_REMOVED lines=10> */
.L_x_304:
[----:B------:R-:W-:Y:S05]  /*87a0*/  BSYNC B1 ;  /* 0x0000000000017941 */ /* 0x000fea0003800000 */
.L_x_303:
        /* <DEDUP_REMOVED lines=9> */
.L_x_306:
[----:B------:R-:W-:Y:S05]  /*8840*/  BSYNC B1 ;  /* 0x0000000000017941 */ /* 0x000fea0003800000 */
.L_x_305:
        /* <DEDUP_REMOVED lines=9> */
.L_x_308:
[----:B------:R-:W-:Y:S05]  /*88e0*/  BSYNC B1 ;  /* 0x0000000000017941 */ /* 0x000fea0003800000 */
.L_x_307:
        /* <DEDUP_REMOVED lines=10> */
.L_x_310:
[----:B------:R-:W-:Y:S05]  /*8990*/  BSYNC B1 ;  /* 0x0000000000017941 */ /* 0x000fea0003800000 */
.L_x_309:
        /* <DEDUP_REMOVED lines=10> */
.L_x_312:
[----:B------:R-:W-:Y:S05]  /*8a40*/  BSYNC B1 ;  /* 0x0000000000017941 */ /* 0x000fea0003800000 */
.L_x_311:
        /* <DEDUP_REMOVED lines=9> */
.L_x_314:
[----:B------:R-:W-:Y:S05]  /*8ae0*/  BSYNC B1 ;  /* 0x0000000000017941 */ /* 0x000fea0003800000 */
.L_x_313:
[----:B-----5:R-:W-:Y:S01]  /*8af0*/  IMAD.U32 R0, R168, 0x10000, RZ ;  /* 0x00010000a8007824 */ /* 0x020fe200078e00ff */
[----:B------:R-:W-:Y:S01]  /*8b00*/  BSSY B1, `(.L_x_315) ;  /* 0x000000b000017945 */ /* 0x000fe20003800000 */
[----:B-1--4-:R-:W-:Y:S02]  /*8b10*/  @P5 IMAD.MOV.U32 R4, RZ, RZ, R10 ;  /* 0x000000ffff045224 */ /* 0x012fe400078e000a */
[----:B------:R-:W-:-:S04]  /*8b20*/  FMUL R5, R0, R23 ;  /* 0x0000001700057220 */ /* 0x000fc80000400000 */
[----:B------:R-:W-:-:S05]  /*8b30*/  FFMA R5, R54, R22, R5 ;  /* 0x0000001636057223 */ /* 0x000fca0000000005 */
[----:B------:R-:W-:-:S04]  /*8b40*/  F2FP.BF16.F32.PACK_AB R5, RZ, R5 ;  /* 0x00000005ff05723e */ /* 0x000fc800000010ff */
[----:B------:R-:W-:Y:S01]  /*8b50*/  PRMT R0, R5, 0x7610, R0 ;  /* 0x0000761005007816 */ /* 0x000fe20000000000 */
[----:B------:R-:W-:-:S05]  /*8b60*/  @P5 IMAD.MOV.U32 R5, RZ, RZ, R11 ;  /* 0x000000ffff055224 */ /* 0x000fca00078e000b */
[----:B------:R1:W-:Y:S01]  /*8b70*/  @P5 STG.E.U16 desc[UR46][R4.64+0x130], R0 ;  /* 0x0001300004005986 */ /* 0x0003e2000c10152e */
[----:B------:R-:W-:-:S13]  /*8b80*/  ISETP.GT.AND P5, PT, R3, 0x8, P0 ;  /* 0x000000080300780c */ /* 0x000fda00007a4270 */
[----:B-1----:R-:W-:Y:S05]  /*8b90*/  @!P5 BRA `(.L_x_316) ;  /* 0x000000000004d947 */ /* 0x002fea0003800000 */
[----:B------:R1:W5:Y:S02]  /*8ba0*/  LDG.E.LTC128B.U16 R168, desc[UR46][R8.64+0x132] ;  /* 0x0001322e08a87981 */ /* 0x000364000c1e1520 */
.L_x_316:
[----:B------:R-:W-:Y:S05]  /*8bb0*/  BSYNC B1 ;  /* 0x0000000000017941 */ /* 0x000fea0003800000 */
.L_x_315:
        /* <DEDUP_REMOVED lines=8> */
[----:B----4-:R-:W-:Y:S05]  /*8c40*/  @!P5 BRA `(.L_x_318) ;  /* 0x000000000004d947 */ /* 0x010fea0003800000 */
[----:B------:R4:W5:Y:S02]  /*8c50*/  LDG.E.LTC128B.U16 R168, desc[UR46][R170.64+0x100] ;  /* 0x0001002eaaa87981 */ /* 0x000964000c1e1520 */
.L_x_318:
[----:B------:R-:W-:Y:S05]  /*8c60*/  BSYNC B1 ;  /* 0x0000000000017941 */ /* 0x000fea0003800000 */
.L_x_317:
        /* <DEDUP_REMOVED lines=10> */
.L_x_320:
[----:B------:R-:W-:Y:S05]  /*8d10*/  BSYNC B1 ;  /* 0x0000000000017941 */ /* 0x000fea0003800000 */
.L_x_319:
        /* <DEDUP_REMOVED lines=10> */
.L_x_322:
[----:B------:R-:W-:Y:S05]  /*8dc0*/  BSYNC B1 ;  /* 0x0000000000017941 */ /* 0x000fea0003800000 */
.L_x_321:
        /* <DEDUP_REMOVED lines=10> */
.L_x_324:
[----:B------:R-:W-:Y:S05]  /*8e70*/  BSYNC B1 ;  /* 0x0000000000017941 */ /* 0x000fea0003800000 */
.L_x_323:
        /* <DEDUP_REMOVED lines=9> */
.L_x_326:
[----:B------:R-:W-:Y:S05]  /*8f10*/  BSYNC B1 ;  /* 0x0000000000017941 */ /* 0x000fea0003800000 */
.L_x_325:
        /* <DEDUP_REMOVED lines=9> */
.L_x_328:
[----:B------:R-:W-:Y:S05]  /*8fb0*/  BSYNC B1 ;  /* 0x0000000000017941 */ /* 0x000fea0003800000 */
.L_x_327:
        /* <DEDUP_REMOVED lines=9> */
.L_x_330:
[----:B------:R-:W-:Y:S05]  /*9050*/  BSYNC B1 ;  /* 0x0000000000017941 */ /* 0x000fea0003800000 */
.L_x_329:
        /* <DEDUP_REMOVED lines=9> */
.L_x_332:
[----:B------:R-:W-:Y:S05]  /*90f0*/  BSYNC B1 ;  /* 0x0000000000017941 */ /* 0x000fea0003800000 */
.L_x_331:
        /* <DEDUP_REMOVED lines=9> */
.L_x_334:
[----:B------:R-:W-:Y:S05]  /*9190*/  BSYNC B1 ;  /* 0x0000000000017941 */ /* 0x000fea0003800000 */
.L_x_333:
        /* <DEDUP_REMOVED lines=9> */
.L_x_336:
[----:B------:R-:W-:Y:S05]  /*9230*/  BSYNC B1 ;  /* 0x0000000000017941 */ /* 0x000fea0003800000 */
.L_x_335:
        /* <DEDUP_REMOVED lines=9> */
.L_x_338:
[----:B------:R-:W-:Y:S05]  /*92d0*/  BSYNC B1 ;  /* 0x0000000000017941 */ /* 0x000fea0003800000 */
.L_x_337:
        /* <DEDUP_REMOVED lines=9> */
.L_x_340:
[----:B------:R-:W-:Y:S05]  /*9370*/  BSYNC B1 ;  /* 0x0000000000017941 */ /* 0x000fea0003800000 */
.L_x_339:
        /* <DEDUP_REMOVED lines=9> */
.L_x_342:
[----:B------:R-:W-:Y:S05]  /*9410*/  BSYNC B1 ;  /* 0x0000000000017941 */ /* 0x000fea0003800000 */
.L_x_341:
        /* <DEDUP_REMOVED lines=9> */
.L_x_344:
[----:B------:R-:W-:Y:S05]  /*94b0*/  BSYNC B1 ;  /* 0x0000000000017941 */ /* 0x000fea0003800000 */
.L_x_343:
        /* <DEDUP_REMOVED lines=9> */
.L_x_346:
[----:B------:R-:W-:Y:S05]  /*9550*/  BSYNC B1 ;  /* 0x0000000000017941 */ /* 0x000fea0003800000 */
.L_x_345:
        /* <DEDUP_REMOVED lines=9> */
.L_x_348:
[----:B------:R-:W-:Y:S05]  /*95f0*/  BSYNC B1 ;  /* 0x0000000000017941 */ /* 0x000fea0003800000 */
.L_x_347:
[----:B------:R-:W-:Y:S05]  /*9600*/  @!P0 BRA `(.L_x_349) ;  /* 0x0000002c00708947 */ /* 0x000fea0003800000 */
[----:B-----5:R-:W-:-:S04]  /*9610*/  IMAD.U32 R168, R168, 0x10000, RZ ;  /* 0x00010000a8a87824 */ /* 0x020fc800078e00ff */
[----:B------:R-:W-:-:S04]  /*9620*/  FMUL R168, R168, R23 ;  /* 0x00000017a8a87220 */ /* 0x000fc80000400000 */
[----:B------:R-:W-:-:S05]  /*9630*/  FFMA R168, R39, R22, R168 ;  /* 0x0000001627a87223 */ /* 0x000fca00000000a8 */
[----:B------:R-:W-:-:S05]  /*9640*/  F2FP.BF16.F32.PACK_AB R168, RZ, R168 ;  /* 0x000000a8ffa8723e */ /* 0x000fca00000010ff */
[----:B------:R0:W-:Y:S01]  /*9650*/  STG.E.U16 desc[UR46][R20.64+0x132], R168 ;  /* 0x000132a814007986 */ /* 0x0001e2000c10152e */
[----:B------:R-:W-:Y:S05]  /*9660*/  BRA `(.L_x_349) ;  /* 0x0000002c00587947 */ /* 0x000fea0003800000 */
.L_x_34:
[----:B------:R-:W-:Y:S01]  /*9670*/  ULDC.64 UR4, c[0x0][0x5c0] ;  /* 0x0001700000047ab9 */ /* 0x000fe20000000a00 */
[----:B------:R-:W-:Y:S01]  /*9680*/  ISETP.GT.AND P3, PT, R0, 0x1, PT ;  /* 0x000000010000780c */ /* 0x000fe20003f64270 */
[----:B------:R-:W-:Y:S01]  /*9690*/  USHF.L.U32 UR10, UR6, 0x4, URZ ;  /* 0x00000004060a7899 */ /* 0x000fe2000800063f */
[----:B------:R-:W-:Y:S01]  /*96a0*/  LEA R4, P2, R8, UR4, 0x1 ;  /* 0x0000000408047c11 */ /* 0x000fe2000f8408ff */
[-C--:B------:R-:W-:Y:S01]  /*96b0*/  FMUL R169, R169, R22.reuse ;  /* 0x00000016a9a97220 */ /* 0x080fe20000400000 */
[-C--:B------:R-:W-:Y:S01]  /*96c0*/  FMUL R168, R168, R22.reuse ;  /* 0x00000016a8a87220 */ /* 0x080fe20000400000 */
[-C--:B------:R-:W-:Y:S01]  /*96d0*/  FMUL R171, R171, R22.reuse ;  /* 0x00000016abab7220 */ /* 0x080fe20000400000 */
[----:B------:R-:W-:Y:S01]  /*96e0*/  LEA.HI.X R5, R8, UR5, R197, 0x1, P2 ;  /* 0x0000000508057c11 */ /* 0x000fe200090f0cc5 */
[----:B------:R-:W-:Y:S01]  /*96f0*/  USHF.L.U64.HI UR5, UR6, 0x4, UR7 ;  /* 0x0000000406057899 */ /* 0x000fe20008010207 */
[C---:B------:R-:W-:Y:S01]  /*9700*/  ISETP.GT.AND P2, PT, R3.reuse, RZ, P3 ;  /* 0x000000ff0300720c */ /* 0x040fe20001f44270 */
[-C--:B------:R-:W-:Y:S01]  /*9710*/  FMUL R170, R170, R22.reuse ;  /* 0x00000016aaaa7220 */ /* 0x080fe20000400000 */
[----:B------:R-:W-:Y:S01]  /*9720*/  ISETP.GT.AND P3, PT, R3, 0x8, P3 ;  /* 0x000000080300780c */ /* 0x000fe20001f64270 */
[-C--:B------:R-:W-:Y:S01]  /*9730*/  FMUL R172, R172, R22.reuse ;  /* 0x00000016acac7220 */ /* 0x080fe20000400000 */
[----:B------:R-:W-:Y:S01]  /*9740*/  F2FP.BF16.F32.PACK_AB R169, RZ, R169 ;  /* 0x000000a9ffa9723e */ /* 0x000fe200000010ff */
[----:B------:R-:W-:Y:S01]  /*9750*/  FMUL R173, R173, R22 ;  /* 0x00000016adad7220 */ /* 0x000fe20000400000 */
[----:B------:R-:W-:Y:S01]  /*9760*/  F2FP.BF16.F32.PACK_AB R168, RZ, R168 ;  /* 0x000000a8ffa8723e */ /* 0x000fe200000010ff */
[-C--:B------:R-:W-:Y:S01]  /*9770*/  FMUL R174, R174, R22.reuse ;  /* 0x00000016aeae7220 */ /* 0x080fe20000400000 */
[----:B------:R-:W-:Y:S01]  /*9780*/  ISETP.GT.AND P5, PT, R3, 0x8, P0 ;  /* 0x000000080300780c */ /* 0x000fe200007a4270 */
[-C--:B------:R-:W-:Y:S01]  /*9790*/  FMUL R175, R175, R22.reuse ;  /* 0x00000016afaf7220 */ /* 0x080fe20000400000 */
[----:B------:R-:W-:Y:S01]  /*97a0*/  IADD3 R6, P4, R4, UR10, RZ ;  /* 0x0000000a04067c10 */ /* 0x000fe2000ff9e0ff */
[----:B------:R-:W-:Y:S01]  /*97b0*/  @P1 STG.E.U16 desc[UR46][R4.64], R168 ;  /* 0x000000a804001986 */ /* 0x000fe2000c10152e */
[----:B------:R-:W-:Y:S01]  /*97c0*/  F2FP.BF16.F32.PACK_AB R171, RZ, R171 ;  /* 0x000000abffab723e */ /* 0x000fe200000010ff */
[-C--:B------:R-:W-:Y:S01]  /*97d0*/  FMUL R176, R176, R22.reuse ;  /* 0x00000016b0b07220 */ /* 0x080fe20000400000 */
[----:B------:R-:W-:Y:S01]  /*97e0*/  IADD3.X R7, R5, UR5, RZ, P4, !PT ;  /* 0x0000000505077c10 */ /* 0x000fe2000a7fe4ff */
[----:B------:R-:W-:Y:S01]  /*97f0*/  @P2 STG.E.U16 desc[UR46][R4.64+0x2], R169 ;  /* 0x000002a904002986 */ /* 0x000fe2000c10152e */
[C---:B------:R-:W-:Y:S01]  /*9800*/  ISETP.GT.AND P1, PT, R0.reuse, 0x8, PT ;  /* 0x000000080000780c */ /* 0x040fe20003f24270 */
[----:B------:R-:W-:Y:S01]  /*9810*/  FMUL R177, R177, R22 ;  /* 0x00000016b1b17220 */ /* 0x000fe20000400000 */
[----:B------:R-:W-:Y:S01]  /*9820*/  ISETP.GT.AND P2, PT, R0, 0x9, PT ;  /* 0x000000090000780c */ /* 0x000fe20003f44270 */
[----:B------:R-:W-:Y:S01]  /*9830*/  @P3 STG.E.U16 desc[UR46][R6.64+0x2], R171 ;  /* 0x000002ab06003986 */ /* 0x000fe2000c10152e */
[----:B------:R-:W-:Y:S01]  /*9840*/  F2FP.BF16.F32.PACK_AB R170, RZ, R170 ;  /* 0x000000aaffaa723e */ /* 0x000fe200000010ff */
[-C--:B------:R-:W-:Y:S01]  /*9850*/  FMUL R178, R178, R22.reuse ;  /* 0x00000016b2b27220 */ /* 0x080fe20000400000 */
[----:B------:R-:W-:Y:S01]  /*9860*/  ISETP.GT.AND P4, PT, R3, RZ, P1 ;  /* 0x000000ff0300720c */ /* 0x000fe20000f84270 */
[----:B------:R-:W-:Y:S01]  /*9870*/  FMUL R179, R179, R22 ;  /* 0x00000016b3b37220 */ /* 0x000fe20000400000 */
[C---:B------:R-:W-:Y:S01]  /*9880*/  ISETP.GT.AND P3, PT, R3.reuse, RZ, P2 ;  /* 0x000000ff0300720c */ /* 0x040fe20001764270 */
[----:B------:R-:W-:Y:S01]  /*9890*/  @P5 STG.E.U16 desc[UR46][R6.64], R170 ;  /* 0x000000aa06005986 */ /* 0x000fe2000c10152e */
[----:B------:R-:W-:Y:S01]  /*98a0*/  ISETP.GT.AND P5, PT, R3, 0x8, P1 ;  /* 0x000000080300780c */ /* 0x000fe20000fa4270 */
[----:B------:R-:W-:Y:S01]  /*98b0*/  IMAD.U32 R11, RZ, RZ, UR6 ;  /* 0x00000006ff0b7e24 */ /* 0x000fe2000f8e00ff */
[----:B------:R-:W-:Y:S01]  /*98c0*/  F2FP.BF16.F32.PACK_AB R172, RZ, R172 ;  /* 0x000000acffac723e */ /* 0x000fe200000010ff */
[----:B------:R-:W-:Y:S01]  /*98d0*/  UIMAD UR4, UR7, 0xf0, URZ ;  /* 0x000000f0070478a4 */ /* 0x000fe2000f8e023f */
[----:B------:R-:W-:Y:S01]  /*98e0*/  F2FP.BF16.F32.PACK_AB R173, RZ, R173 ;  /* 0x000000adffad723e */ /* 0x000fe200000010ff */
[----:B------:R-:W-:Y:S01]  /*98f0*/  IMAD.WIDE.U32 R10, R11, 0xf0, R6 ;  /* 0x000000f00b0a7825 */ /* 0x000fe200078e0006 */
[----:B------:R-:W-:-:S03]  /*9900*/  F2FP.BF16.F32.PACK_AB R174, RZ, R174 ;  /* 0x000000aeffae723e */ /* 0x000fc600000010ff */
[----:B------:R-:W-:Y:S01]  /*9910*/  FMUL R180, R180, R22 ;  /* 0x00000016b4b47220 */ /* 0x000fe20000400000 */
[----:B------:R-:W-:Y:S01]  /*9920*/  F2FP.BF16.F32.PACK_AB R175, RZ, R175 ;  /* 0x000000afffaf723e */ /* 0x000fe200000010ff */
[----:B------:R-:W-:Y:S01]  /*9930*/  @P4 STG.E.U16 desc[UR46][R4.64+0x10], R172 ;  /* 0x000010ac04004986 */ /* 0x000fe2000c10152e */
[----:B------:R-:W-:Y:S01]  /*9940*/  ISETP.GT.AND P4, PT, R3, 0x8, P2 ;  /* 0x000000080300780c */ /* 0x000fe20001784270 */
[----:B------:R-:W-:Y:S01]  /*9950*/  VIADD R11, R11, UR4 ;  /* 0x000000040b0b7c36 */ /* 0x000fe20008000000 */
[----:B------:R-:W-:Y:S01]  /*9960*/  F2FP.BF16.F32.PACK_AB R176, RZ, R176 ;  /* 0x000000b0ffb0723e */ /* 0x000fe200000010ff */
[----:B------:R-:W-:Y:S01]  /*9970*/  @P3 STG.E.U16 desc[UR46][R4.64+0x12], R173 ;  /* 0x000012ad04003986 */ /* 0x000fe2000c10152e */
[----:B------:R-:W-:Y:S01]  /*9980*/  ISETP.GT.AND P3, PT, R0, 0x10, PT ;  /* 0x000000100000780c */ /* 0x000fe20003f64270 */
[-C--:B------:R-:W-:Y:S01]  /*9990*/  FMUL R181, R181, R22.reuse ;  /* 0x00000016b5b57220 */ /* 0x080fe20000400000 */
[----:B------:R-:W-:Y:S01]  /*99a0*/  F2FP.BF16.F32.PACK_AB R177, RZ, R177 ;  /* 0x000000b1ffb1723e */ /* 0x000fe200000010ff */
[----:B------:R-:W-:Y:S01]  /*99b0*/  @P5 STG.E.U16 desc[UR46][R6.64+0x10], R174 ;  /* 0x000010ae06005986 */ /* 0x000fe2000c10152e */
[----:B------:R-:W-:Y:S01]  /*99c0*/  ISETP.GT.AND P5, PT, R3, RZ, P3 ;  /* 0x000000ff0300720c */ /* 0x000fe20001fa4270 */
[----:B------:R-:W-:Y:S01]  /*99d0*/  FMUL R182, R182, R22 ;  /* 0x00000016b6b67220 */ /* 0x000fe20000400000 */
[----:B------:R-:W-:Y:S01]  /*99e0*/  F2FP.BF16.F32.PACK_AB R178, RZ, R178 ;  /* 0x000000b2ffb2723e */ /* 0x000fe200000010ff */
[-C--:B------:R-:W-:Y:S01]  /*99f0*/  FMUL R183, R183, R22.reuse ;  /* 0x00000016b7b77220 */ /* 0x080fe20000400000 */
[----:B------:R-:W-:Y:S01]  /*9a00*/  F2FP.BF16.F32.PACK_AB R179, RZ, R179 ;  /* 0x000000b3ffb3723e */ /* 0x000fe200000010ff */
[----:B------:R-:W-:Y:S01]  /*9a10*/  @P4 STG.E.U16 desc[UR46][R6.64+0x12], R175 ;  /* 0x000012af06004986 */ /* 0x000fe2000c10152e */
[----:B------:R-:W-:Y:S01]  /*9a20*/  ISETP.GT.AND P4, PT, R0, 0x11, PT ;  /* 0x000000110000780c */ /* 0x000fe20003f84270 */
[----:B------:R-:W-:Y:S01]  /*9a30*/  FMUL R152, R152, R22 ;  /* 0x0000001698987220 */ /* 0x000fe20000400000 */
[----:B------:R-:W-:Y:S01]  /*9a40*/  F2FP.BF16.F32.PACK_AB R180, RZ, R180 ;  /* 0x000000b4ffb4723e */ /* 0x000fe200000010ff */
[-C--:B------:R-:W-:Y:S01]  /*9a50*/  FMUL R153, R153, R22.reuse ;  /* 0x0000001699997220 */ /* 0x080fe20000400000 */
[----:B------:R-:W-:Y:S01]  /*9a60*/  P2R R12, PR, RZ, 0x2 ;  /* 0x00000002ff0c7803 */ /* 0x000fe20000000000 */
        /* <DEDUP_REMOVED lines=16> */
[----:B------:R-:W-:Y:S01]  /*9b70*/  @P5 STG.E.U16 desc[UR46][R4.64+0x22], R177 ;  /* 0x000022b104005986 */ /* 0x000fe2000c10152e */
[----:B------:R-:W-:Y:S01]  /*9b80*/  ISETP.GT.AND P5, PT, R3, 0x8, P3 ;  /* 0x000000080300780c */ /* 0x000fe20001fa4270 */
        /* <DEDUP_REMOVED lines=27> */
[----:B------:R-:W-:Y:S01]  /*9d40*/  IADD3 R8, P5, R10, UR10, RZ ;  /* 0x0000000a0a087c10 */ /* 0x000fe2000ffbe0ff */
[----:B------:R-:W-:Y:S01]  /*9d50*/  FMUL R141, R141, R22 ;  /* 0x000000168d8d7220 */ /* 0x000fe20000400000 */
[----:B------:R-:W-:Y:S01]  /*9d60*/  F2FP.BF16.F32.PACK_AB R136, RZ, R136 ;  /* 0x00000088ff88723e */ /* 0x000fe200000010ff */
[-C--:B------:R-:W-:Y:S01]  /*9d70*/  FMUL R142, R142, R22.reuse ;  /* 0x000000168e8e7220 */ /* 0x080fe20000400000 */
[----:B------:R-:W-:Y:S01]  /*9d80*/  IADD3.X R9, R11, UR5, RZ, P5, !PT ;  /* 0x000000050b097c10 */ /* 0x000fe2000affe4ff */
[-C--:B------:R-:W-:Y:S01]  /*9d90*/  FMUL R143, R143, R22.reuse ;  /* 0x000000168f8f7220 */ /* 0x080fe20000400000 */
[----:B------:R-:W-:Y:S01]  /*9da0*/  ISETP.GT.AND P5, PT, R0, 0x18, PT ;  /* 0x000000180000780c */ /* 0x000fe20003fa4270 */
[-C--:B------:R-:W-:Y:S01]  /*9db0*/  FMUL R144, R144, R22.reuse ;  /* 0x0000001690907220 */ /* 0x080fe20000400000 */
[----:B------:R-:W-:Y:S01]  /*9dc0*/  F2FP.BF16.F32.PACK_AB R137, RZ, R137 ;  /* 0x00000089ff89723e */ /* 0x000fe200000010ff */
[-C--:B------:R-:W-:Y:S01]  /*9dd0*/  FMUL R145, R145, R22.reuse ;  /* 0x0000001691917220 */ /* 0x080fe20000400000 */
        /* <DEDUP_REMOVED lines=18> */
[----:B------:R-:W-:Y:S01]  /*9f00*/  ISETP.GT.AND P1, PT, R3, RZ, P6 ;  /* 0x000000ff0300720c */ /* 0x000fe20003724270 */
        /* <DEDUP_REMOVED lines=12> */
[----:B------:R-:W-:Y:S01]  /*9fd0*/  @P1 STG.E.U16 desc[UR46][R4.64+0x32], R181 ;  /* 0x000032b504001986 */ /* 0x000fe2000c10152e */
[----:B------:R-:W-:Y:S01]  /*9fe0*/  ISETP.GT.AND P1, PT, R3, 0x8, P5 ;  /* 0x000000080300780c */ /* 0x000fe20002f24270 */
[-C--:B------:R-:W-:Y:S01]  /*9ff0*/  FMUL R128, R128, R22.reuse ;  /* 0x0000001680807220 */ /* 0x080fe20000400000 */
[----:B------:R-:W-:Y:S01]  /*a000*/  F2FP.BF16.F32.PACK_AB R151, RZ, R151 ;  /* 0x00000097ff97723e */ /* 0x000fe200000010ff */
[----:B------:R-:W-:Y:S01]  /*a010*/  FMUL R129, R129, R22 ;  /* 0x0000001681817220 */ /* 0x000fe20000400000 */
[----:B------:R-:W-:Y:S01]  /*a020*/  F2FP.BF16.F32.PACK_AB R120, RZ, R120 ;  /* 0x00000078ff78723e */ /* 0x000fe200000010ff */
[-C--:B------:R-:W-:Y:S01]  /*a030*/  FMUL R130, R130, R22.reuse ;  /* 0x0000001682827220 */ /* 0x080fe20000400000 */
[----:B------:R-:W-:Y:S01]  /*a040*/  F2FP.BF16.F32.PACK_AB R121, RZ, R121 ;  /* 0x00000079ff79723e */ /* 0x000fe200000010ff */
[-C--:B------:R-:W-:Y:S01]  /*a050*/  FMUL R131, R131, R22.reuse ;  /* 0x0000001683837220 */ /* 0x080fe20000400000 */
[----:B------:R-:W-:Y:S01]  /*a060*/  F2FP.BF16.F32.PACK_AB R123, RZ, R123 ;  /* 0x0000007bff7b723e */ /* 0x000fe200000010ff */
[----:B------:R-:W-:Y:S01]  /*a070*/  FMUL R132, R132, R22 ;  /* 0x0000001684847220 */ /* 0x000fe20000400000 */
        /* <DEDUP_REMOVED lines=18> */
[C---:B------:R-:W-:Y:S01]  /*a1a0*/  ISETP.GT.AND P1, PT, R3.reuse, 0x80, P0 ;  /* 0x000000800300780c */ /* 0x040fe20000724270 */
[-C--:B------:R-:W-:Y:S01]  /*a1b0*/  FMUL R108, R108, R22.reuse ;  /* 0x000000166c6c7220 */ /* 0x080fe20000400000 */
        /* <DEDUP_REMOVED lines=30> */
[----:B------:R-:W-:Y:S01]  /*a3a0*/  ISETP.NE.AND P1, PT, R12, RZ, PT ;  /* 0x000000ff0c00720c */ /* 0x000fe20003f25270 */
        /* <DEDUP_REMOVED lines=51> */
[C---:B------:R-:W-:Y:S01]  /*a6e0*/  ISETP.GT.AND P3, PT, R3.reuse, 0x88, P3 ;  /* 0x000000880300780c */ /* 0x040fe20001f64270 */
[----:B------:R-:W-:Y:S01]  /*a6f0*/  @P1 STG.E.U16 desc[UR46][R8.64+0x10], R158 ;  /* 0x0000109e08001986 */ /* 0x000fe2000c10152e */
[C---:B------:R-:W-:Y:S01]  /*a700*/  ISETP.GT.AND P1, PT, R3.reuse, 0x80, P6 ;  /* 0x000000800300780c */ /* 0x040fe20003724270 */
[-C--:B------:R-:W-:Y:S01]  /*a710*/  FMUL R80, R80, R22.reuse ;  /* 0x0000001650507220 */ /* 0x080fe20000400000 */
[----:B------:R-:W-:Y:S01]  /*a720*/  F2FP.BF16.F32.PACK_AB R97, RZ, R97 ;  /* 0x00000061ff61723e */ /* 0x000fe200000010ff */
[----:B------:R-:W-:Y:S01]  /*a730*/  @P2 STG.E.U16 desc[UR46][R8.64+0x12], R159 ;  /* 0x0000129f08002986 */ /* 0x000fe2000c10152e */
[----:B------:R-:W-:Y:S01]  /*a740*/  ISETP.GT.AND P2, PT, R3, 0x80, P5 ;  /* 0x000000800300780c */ /* 0x000fe20002f44270 */
[-C--:B------:R-:W-:Y:S01]  /*a750*/  FMUL R81, R81, R22.reuse ;  /* 0x0000001651517220 */ /* 0x080fe20000400000 */
[C---:B------:R-:W-:Y:S01]  /*a760*/  ISETP.GT.AND P5, PT, R3.reuse, 0x88, P5 ;  /* 0x000000880300780c */ /* 0x040fe20002fa4270 */
[----:B------:R-:W-:Y:S01]  /*a770*/  FMUL R82, R82, R22 ;  /* 0x0000001652527220 */ /* 0x000fe20000400000 */
[----:B------:R-:W-:Y:S01]  /*a780*/  F2FP.BF16.F32.PACK_AB R98, RZ, R98 ;  /* 0x00000062ff62723e */ /* 0x000fe200000010ff */
[----:B------:R-:W-:Y:S01]  /*a790*/  @P0 STG.E.U16 desc[UR46][R10.64+0x20], R160 ;  /* 0x000020a00a000986 */ /* 0x000fe2000c10152e */
[----:B------:R-:W-:Y:S01]  /*a7a0*/  ISETP.GT.AND P0, PT, R3, 0x80, P4 ;  /* 0x000000800300780c */ /* 0x000fe20002704270 */
[----:B------:R-:W-:Y:S01]  /*a7b0*/  FMUL R83, R83, R22 ;  /* 0x0000001653537220 */ /* 0x000fe20000400000 */
[C---:B------:R-:W-:Y:S01]  /*a7c0*/  ISETP.GT.AND P4, PT, R3.reuse, 0x88, P4 ;  /* 0x000000880300780c */ /* 0x040fe20002784270 */
[--C-:B------:R-:W-:Y:S01]  /*a7d0*/  @P1 IMAD.MOV.U32 R14, RZ, RZ, R10.reuse ;  /* 0x000000ffff0e1224 */ /* 0x100fe200078e000a */
[----:B------:R-:W-:Y:S01]  /*a7e0*/  F2FP.BF16.F32.PACK_AB R99, RZ, R99 ;  /* 0x00000063ff63723e */ /* 0x000fe200000010ff */
[--C-:B------:R-:W-:Y:S01]  /*a7f0*/  @P1 IMAD.MOV.U32 R15, RZ, RZ, R11.reuse ;  /* 0x000000ffff0f1224 */ /* 0x100fe200078e000b */
[----:B------:R-:W-:Y:S01]  /*a800*/  F2FP.BF16.F32.PACK_AB R100, RZ, R100 ;  /* 0x00000064ff64723e */ /* 0x000fe200000010ff */
[----:B------:R-:W-:Y:S01]  /*a810*/  @P2 IMAD.MOV.U32 R12, RZ, RZ, R10 ;  /* 0x000000ffff0c2224 */ /* 0x000fe200078e000a */
[----:B------:R-:W-:Y:S01]  /*a820*/  F2FP.BF16.F32.PACK_AB R101, RZ, R101 ;  /* 0x00000065ff65723e */ /* 0x000fe200000010ff */
[----:B------:R-:W-:Y:S01]  /*a830*/  @P2 IMAD.MOV.U32 R13, RZ, RZ, R11 ;  /* 0x000000ffff0d2224 */ /* 0x000fe200078e000b */
[----:B------:R-:W-:Y:S01]  /*a840*/  F2FP.BF16.F32.PACK_AB R102, RZ, R102 ;  /* 0x00000066ff66723e */ /* 0x000fe200000010ff */
[-C--:B------:R-:W-:Y:S01]  /*a850*/  FMUL R84, R84, R22.reuse ;  /* 0x0000001654547220 */ /* 0x080fe20000400000 */
[----:B------:R-:W-:Y:S01]  /*a860*/  F2FP.BF16.F32.PACK_AB R103, RZ, R103 ;  /* 0x00000067ff67723e */ /* 0x000fe200000010ff */
[----:B------:R0:W-:Y:S01]  /*a870*/  @P0 STG.E.U16 desc[UR46][R10.64+0x22], R161 ;  /* 0x000022a10a000986 */ /* 0x0001e2000c10152e */
[----:B------:R-:W-:Y:S01]  /*a880*/  ISETP.GT.AND P0, PT, R3, 0x88, P6 ;  /* 0x000000880300780c */ /* 0x000fe20003704270 */
[----:B------:R-:W-:Y:S01]  /*a890*/  FMUL R85, R85, R22 ;  /* 0x0000001655557220 */ /* 0x000fe20000400000 */
[----:B------:R-:W-:Y:S01]  /*a8a0*/  ISETP.GT.AND P6, PT, R0, 0x20, PT ;  /* 0x000000200000780c */ /* 0x000fe20003fc4270 */
[----:B------:R-:W-:Y:S01]  /*a8b0*/  @P3 STG.E.U16 desc[UR46][R8.64+0x20], R162 ;  /* 0x000020a208003986 */ /* 0x000fe2000c10152e */
[----:B------:R-:W-:Y:S01]  /*a8c0*/  F2FP.BF16.F32.PACK_AB R72, RZ, R72 ;  /* 0x00000048ff48723e */ /* 0x000fe200000010ff */
[-C--:B------:R-:W-:Y:S01]  /*a8d0*/  FMUL R86, R86, R22.reuse ;  /* 0x0000001656567220 */ /* 0x080fe20000400000 */
[----:B------:R-:W-:Y:S01]  /*a8e0*/  ISETP.GT.AND P3, PT, R3, 0x8, P6 ;  /* 0x000000080300780c */ /* 0x000fe20003764270 */
[----:B------:R-:W-:Y:S01]  /*a8f0*/  @P4 STG.E.U16 desc[UR46][R8.64+0x22], R163 ;  /* 0x000022a308004986 */ /* 0x000fe2000c10152e */
[----:B------:R-:W-:Y:S01]  /*a900*/  ISETP.GT.AND P4, PT, R0, 0x28, PT ;  /* 0x000000280000780c */ /* 0x000fe20003f84270 */
[----:B------:R-:W-:Y:S01]  /*a910*/  FMUL R87, R87, R22 ;  /* 0x0000001657577220 */ /* 0x000fe20000400000 */
[----:B------:R-:W-:Y:S01]  /*a920*/  F2FP.BF16.F32.PACK_AB R73, RZ, R73 ;  /* 0x00000049ff49723e */ /* 0x000fe200000010ff */
[----:B------:R1:W-:Y:S01]  /*a930*/  @P2 STG.E.U16 desc[UR46][R12.64+0x30], R164 ;  /* 0x000030a40c002986 */ /* 0x0003e2000c10152e */
[----:B0-----:R-:W-:Y:S01]  /*a940*/  IMAD.U32 R11, RZ, RZ, UR6 ;  /* 0x00000006ff0b7e24 */ /* 0x001fe2000f8e00ff */
[----:B------:R-:W-:Y:S01]  /*a950*/  F2FP.BF16.F32.PACK_AB R74, RZ, R74 ;  /* 0x0000004aff4a723e */ /* 0x000fe200000010ff */
[----:B------:R-:W-:Y:S01]  /*a960*/  FMUL R56, R56, R22 ;  /* 0x0000001638387220 */ /* 0x000fe20000400000 */
[----:B------:R-:W-:Y:S01]  /*a970*/  @P1 STG.E.U16 desc[UR46][R14.64+0x32], R165 ;  /* 0x000032a50e001986 */ /* 0x000fe2000c10152e */
[----:B------:R-:W-:Y:S01]  /*a980*/  ISETP.GT.AND P1, PT, R3, RZ, P6 ;  /* 0x000000ff0300720c */ /* 0x000fe20003724270 */
[----:B------:R-:W-:Y:S01]  /*a990*/  IMAD.WIDE.U32 R10, R11, 0xf0, R6 ;  /* 0x000000f00b0a7825 */ /* 0x000fe200078e0006 */
[----:B------:R-:W-:Y:S01]  /*a9a0*/  F2FP.BF16.F32.PACK_AB R75, RZ, R75 ;  /* 0x0000004bff4b723e */ /* 0x000fe200000010ff */
[----:B------:R-:W-:Y:S01]  /*a9b0*/  @P5 STG.E.U16 desc[UR46][R8.64+0x30], R166 ;  /* 0x000030a608005986 */ /* 0x000fe2000c10152e */
[----:B------:R-:W-:Y:S01]  /*a9c0*/  ISETP.GT.AND P5, PT, R0, 0x21, PT ;  /* 0x000000210000780c */ /* 0x000fe20003fa4270 */
[----:B------:R-:W-:Y:S01]  /*a9d0*/  VIADD R11, R11, UR4 ;  /* 0x000000040b0b7c36 */ /* 0x000fe20008000000 */
[----:B------:R-:W-:Y:S01]  /*a9e0*/  F2FP.BF16.F32.PACK_AB R76, RZ, R76 ;  /* 0x0000004cff4c723e */ /* 0x000fe200000010ff */
[----:B------:R0:W-:Y:S01]  /*a9f0*/  @P0 STG.E.U16 desc[UR46][R8.64+0x32], R167 ;  /* 0x000032a708000986 */ /* 0x0001e2000c10152e */
[----:B------:R-:W-:Y:S01]  /*aa00*/  ISETP.GT.AND P2, PT, R3, RZ, P5 ;  /* 0x000000ff0300720c */ /* 0x000fe20002f44270 */
[-C--:B------:R-:W-:Y:S01]  /*aa10*/  FMUL R57, R57, R22.reuse ;  /* 0x0000001639397220 */ /* 0x080fe20000400000 */
[----:B------:R-:W-:Y:S01]  /*aa20*/  ISETP.GT.AND P0, PT, R3, 0x8, P5 ;  /* 0x000000080300780c */ /* 0x000fe20002f04270 */
[-C--:B------:R-:W-:Y:S01]  /*aa30*/  FMUL R59, R59, R22.reuse ;  /* 0x000000163b3b7220 */ /* 0x080fe20000400000 */
[----:B-1----:R-:W-:Y:S01]  /*aa40*/  P2R R12, PR, RZ, 0x40 ;  /* 0x00000040ff0c7803 */ /* 0x002fe20000000000 */
[----:B------:R1:W-:Y:S01]  /*aa50*/  @P1 STG.E.U16 desc[UR46][R4.64+0x40], R136 ;  /* 0x0000408804001986 */ /* 0x0003e2000c10152e */
[----:B------:R-:W-:Y:S01]  /*aa60*/  ISETP.GT.AND P1, PT, R3, 0x8, P4 ;  /* 0x000000080300780c */ /* 0x000fe20002724270 */
[-C--:B------:R-:W-:Y:S01]  /*aa70*/  FMUL R58, R58, R22.reuse ;  /* 0x000000163a3a7220 */ /* 0x080fe20000400000 */
[----:B------:R-:W-:Y:S01]  /*aa80*/  P2R R13, PR, RZ, 0x10 ;  /* 0x00000010ff0d7803 */ /* 0x000fe20000000000 */
[-C--:B------:R-:W-:Y:S01]  /*aa90*/  FMUL R60, R60, R22.reuse ;  /* 0x000000163c3c7220 */ /* 0x080fe20000400000 */
[----:B------:R-:W-:Y:S01]  /*aaa0*/  F2FP.BF16.F32.PACK_AB R77, RZ, R77 ;  /* 0x0000004dff4d723e */ /* 0x000fe200000010ff */
[----:B------:R-:W-:Y:S01]  /*aab0*/  FMUL R61, R61, R22 ;  /* 0x000000163d3d7220 */ /* 0x000fe20000400000 */
[----:B------:R-:W-:Y:S01]  /*aac0*/  F2FP.BF16.F32.PACK_AB R78, RZ, R78 ;  /* 0x0000004eff4e723e */ /* 0x000fe200000010ff */
[----:B------:R1:W-:Y:S01]  /*aad0*/  @P2 STG.E.U16 desc[UR46][R4.64+0x42], R137 ;  /* 0x0000428904002986 */ /* 0x0003e2000c10152e */
[----:B------:R-:W-:Y:S01]  /*aae0*/  ISETP.GT.AND P2, PT, R3, RZ, P4 ;  /* 0x000000ff0300720c */ /* 0x000fe20002744270 */
[-C--:B------:R-:W-:Y:S01]  /*aaf0*/  FMUL R62, R62, R22.reuse ;  /* 0x000000163e3e7220 */ /* 0x080fe20000400000 */
[C---:B------:R-:W-:Y:S01]  /*ab00*/  ISETP.GT.AND P4, PT, R0.reuse, 0x39, PT ;  /* 0x000000390000780c */ /* 0x040fe20003f84270 */
[----:B------:R1:W-:Y:S01]  /*ab10*/  @P3 STG.E.U16 desc[UR46][R6.64+0x40], R138 ;  /* 0x0000408a06003986 */ /* 0x0003e2000c10152e */
[----:B------:R-:W-:Y:S01]  /*ab20*/  ISETP.GT.AND P3, PT, R0, 0x29, PT ;  /* 0x000000290000780c */ /* 0x000fe20003f64270 */
[-C--:B------:R-:W-:Y:S01]  /*ab30*/  FMUL R63, R63, R22.reuse ;  /* 0x000000163f3f7220 */ /* 0x080fe20000400000 */
[----:B------:R-:W-:Y:S01]  /*ab40*/  F2FP.BF16.F32.PACK_AB R79, RZ, R79 ;  /* 0x0000004fff4f723e */ /* 0x000fe200000010ff */
[----:B------:R1:W-:Y:S01]  /*ab50*/  @P0 STG.E.U16 desc[UR46][R6.64+0x42], R139 ;  /* 0x0000428b06000986 */ /* 0x0003e2000c10152e */
[----:B------:R-:W-:Y:S01]  /*ab60*/  ISETP.GT.AND P0, PT, R3, RZ, P3 ;  /* 0x000000ff0300720c */ /* 0x000fe20001f04270 */
[----:B------:R-:W-:Y:S01]  /*ab70*/  FMUL R65, R65, R22 ;  /* 0x0000001641417220 */ /* 0x000fe20000400000 */
[----:B------:R-:W-:Y:S01]  /*ab80*/  F2FP.BF16.F32.PACK_AB R80, RZ, R80 ;  /* 0x00000050ff50723e */ /* 0x000fe200000010ff */
[-C--:B------:R-:W-:Y:S01]  /*ab90*/  FMUL R64, R64, R22.reuse ;  /* 0x0000001640407220 */ /* 0x080fe20000400000 */
[----:B------:R-:W-:Y:S01]  /*aba0*/  F2FP.BF16.F32.PACK_AB R81, RZ, R81 ;  /* 0x00000051ff51723e */ /* 0x000fe200000010ff */
[----:B------:R1:W-:Y:S01]  /*abb0*/  @P2 STG.E.U16 desc[UR46][R4.64+0x50], R140 ;  /* 0x0000508c04002986 */ /* 0x0003e2000c10152e */
[----:B------:R-:W-:Y:S01]  /*abc0*/  ISETP.GT.AND P2, PT, R0, 0x30, PT ;  /* 0x000000300000780c */ /* 0x000fe20003f44270 */
[----:B------:R-:W-:Y:S01]  /*abd0*/  FMUL R66, R66, R22 ;  /* 0x0000001642427220 */ /* 0x000fe20000400000 */
[----:B------:R-:W-:Y:S01]  /*abe0*/  F2FP.BF16.F32.PACK_AB R82, RZ, R82 ;  /* 0x00000052ff52723e */ /* 0x000fe200000010ff */
[-C--:B------:R-:W-:Y:S01]  /*abf0*/  FMUL R67, R67, R22.reuse ;  /* 0x0000001643437220 */ /* 0x080fe20000400000 */
[----:B------:R-:W-:Y:S01]  /*ac00*/  F2FP.BF16.F32.PACK_AB R83, RZ, R83 ;  /* 0x00000053ff53723e */ /* 0x000fe200000010ff */
[----:B------:R-:W-:Y:S01]  /*ac10*/  FMUL R68, R68, R22 ;  /* 0x0000001644447220 */ /* 0x000fe20000400000 */
[----:B------:R-:W-:Y:S01]  /*ac20*/  F2FP.BF16.F32.PACK_AB R84, RZ, R84 ;  /* 0x00000054ff54723e */ /* 0x000fe200000010ff */
[----:B------:R1:W-:Y:S01]  /*ac30*/  @P0 STG.E.U16 desc[UR46][R4.64+0x52], R141 ;  /* 0x0000528d04000986 */ /* 0x0003e2000c10152e */
[----:B------:R-:W-:Y:S01]  /*ac40*/  ISETP.GT.AND P0, PT, R3, 0x8, P3 ;  /* 0x000000080300780c */ /* 0x000fe20001f04270 */
        /* <DEDUP_REMOVED lines=30> */
[----:B------:R1:W-:Y:S01]  /*ae30*/  @P1 STG.E.U16 desc[UR46][R4.64+0x62], R145 ;  /* 0x0000629104001986 */ /* 0x0003e2000c10152e */
[----:B------:R-:W-:Y:S01]  /*ae40*/  ISETP.GT.AND P1, PT, R3, 0x8, P2 ;  /* 0x000000080300780c */ /* 0x000fe20001724270 */
        /* <DEDUP_REMOVED lines=26> */
[----:B------:R1:W-:Y:S01]  /*aff0*/  @P1 STG.E.U16 desc[UR46][R6.64+0x62], R147 ;  /* 0x0000629306001986 */ /* 0x0003e2000c10152e */
[----:B0-----:R-:W-:Y:S01]  /*b000*/  IADD3 R8, P1, R10, UR10, RZ ;  /* 0x0000000a0a087c10 */ /* 0x001fe2000ff3e0ff */
[-C--:B------:R-:W-:Y:S01]  /*b010*/  FMUL R29, R29, R22.reuse ;  /* 0x000000161d1d7220 */ /* 0x080fe20000400000 */
[----:B------:R-:W-:Y:S01]  /*b020*/  F2FP.BF16.F32.PACK_AB R45, RZ, R45 ;  /* 0x0000002dff2d723e */ /* 0x000fe200000010ff */
[-C--:B------:R-:W-:Y:S01]  /*b030*/  FMUL R30, R30, R22.reuse ;  /* 0x000000161e1e7220 */ /* 0x080fe20000400000 */
[----:B------:R-:W-:Y:S01]  /*b040*/  IADD3.X R9, R11, UR5, RZ, P1, !PT ;  /* 0x000000050b097c10 */ /* 0x000fe20008ffe4ff */
[-C--:B------:R-:W-:Y:S01]  /*b050*/  FMUL R31, R31, R22.reuse ;  /* 0x000000161f1f7220 */ /* 0x080fe20000400000 */
        /* <DEDUP_REMOVED lines=18> */
[----:B------:R-:W-:-:S02]  /*b180*/  ISETP.GT.AND P6, PT, R3, RZ, P4 ;  /* 0x000000ff0300720c */ /* 0x000fc400027c4270 */
[C---:B------:R-:W-:Y:S02]  /*b190*/  ISETP.GT.AND P4, PT, R3.reuse, 0x8, P4 ;  /* 0x000000080300780c */ /* 0x040fe40002784270 */
[----:B------:R-:W-:Y:S02]  /*b1a0*/  F2FP.BF16.F32.PACK_AB R53, RZ, R53 ;  /* 0x00000035ff35723e */ /* 0x000fe400000010ff */
[----:B------:R-:W-:Y:S02]  /*b1b0*/  F2FP.BF16.F32.PACK_AB R54, RZ, R54 ;  /* 0x00000036ff36723e */ /* 0x000fe400000010ff */
[----:B------:R-:W-:Y:S02]  /*b1c0*/  F2FP.BF16.F32.PACK_AB R55, RZ, R55 ;  /* 0x00000037ff37723e */ /* 0x000fe400000010ff */
[----:B------:R-:W-:Y:S02]  /*b1d0*/  F2FP.BF16.F32.PACK_AB R24, RZ, R24 ;  /* 0x00000018ff18723e */ /* 0x000fe400000010ff */
[----:B------:R-:W-:Y:S01]  /*b1e0*/  F2FP.BF16.F32.PACK_AB R25, RZ, R25 ;  /* 0x00000019ff19723e */ /* 0x000fe200000010ff */
[----:B------:R1:W-:Y:S01]  /*b1f0*/  @P6 STG.E.U16 desc[UR46][R4.64+0x72], R149 ;  /* 0x0000729504006986 */ /* 0x0003e2000c10152e */
[----:B------:R-:W-:-:S02]  /*b200*/  ISETP.GT.AND P6, PT, R3, 0x8, P1 ;  /* 0x000000080300780c */ /* 0x000fc40000fc4270 */
[----:B------:R-:W-:Y:S01]  /*b210*/  F2FP.BF16.F32.PACK_AB R26, RZ, R26 ;  /* 0x0000001aff1a723e */ /* 0x000fe200000010ff */
[----:B------:R1:W-:Y:S01]  /*b220*/  @P4 STG.E.U16 desc[UR46][R6.64+0x72], R151 ;  /* 0x0000729706004986 */ /* 0x0003e2000c10152e */
[----:B------:R-:W-:Y:S02]  /*b230*/  F2FP.BF16.F32.PACK_AB R27, RZ, R27 ;  /* 0x0000001bff1b723e */ /* 0x000fe400000010ff */
[----:B------:R-:W-:Y:S02]  /*b240*/  F2FP.BF16.F32.PACK_AB R28, RZ, R28 ;  /* 0x0000001cff1c723e */ /* 0x000fe400000010ff */
[----:B------:R-:W-:Y:S02]  /*b250*/  F2FP.BF16.F32.PACK_AB R29, RZ, R29 ;  /* 0x0000001dff1d723e */ /* 0x000fe400000010ff */
[----:B------:R-:W-:Y:S02]  /*b260*/  F2FP.BF16.F32.PACK_AB R30, RZ, R30 ;  /* 0x0000001eff1e723e */ /* 0x000fe400000010ff */
[----:B------:R-:W-:Y:S01]  /*b270*/  F2FP.BF16.F32.PACK_AB R31, RZ, R31 ;  /* 0x0000001fff1f723e */ /* 0x000fe200000010ff */
[----:B------:R1:W-:Y:S01]  /*b280*/  @P6 STG.E.U16 desc[UR46][R6.64+0x70], R150 ;  /* 0x0000709606006986 */ /* 0x0003e2000c10152e */
[----:B------:R-:W-:-:S02]  /*b290*/  ISETP.NE.AND P6, PT, R12, RZ, PT ;  /* 0x000000ff0c00720c */ /* 0x000fc40003fc5270 */
[----:B------:R-:W-:Y:S02]  /*b2a0*/  F2FP.BF16.F32.PACK_AB R32, RZ, R32 ;  /* 0x00000020ff20723e */ /* 0x000fe400000010ff */
[C---:B------:R-:W-:Y:S02]  /*b2b0*/  ISETP.GT.AND P4, PT, R3.reuse, 0x80, P6 ;  /* 0x000000800300780c */ /* 0x040fe40003784270 */
[----:B------:R-:W-:Y:S02]  /*b2c0*/  ISETP.GT.AND P6, PT, R3, 0x88, P6 ;  /* 0x000000880300780c */ /* 0x000fe400037c4270 */
[----:B------:R-:W-:Y:S02]  /*b2d0*/  F2FP.BF16.F32.PACK_AB R33, RZ, R33 ;  /* 0x00000021ff21723e */ /* 0x000fe400000010ff */
[----:B------:R-:W-:Y:S02]  /*b2e0*/  F2FP.BF16.F32.PACK_AB R34, RZ, R34 ;  /* 0x00000022ff22723e */ /* 0x000fe400000010ff */
[----:B------:R-:W-:-:S02]  /*b2f0*/  F2FP.BF16.F32.PACK_AB R35, RZ, R35 ;  /* 0x00000023ff23723e */ /* 0x000fc400000010ff */
[----:B------:R-:W-:Y:S02]  /*b300*/  F2FP.BF16.F32.PACK_AB R36, RZ, R36 ;  /* 0x00000024ff24723e */ /* 0x000fe400000010ff */
[----:B------:R-:W-:Y:S01]  /*b310*/  F2FP.BF16.F32.PACK_AB R37, RZ, R37 ;  /* 0x00000025ff25723e */ /* 0x000fe200000010ff */
[----:B------:R1:W-:Y:S01]  /*b320*/  @P4 STG.E.U16 desc[UR46][R10.64+0x40], R120 ;  /* 0x000040780a004986 */ /* 0x0003e2000c10152e */
[C---:B------:R-:W-:Y:S02]  /*b330*/  ISETP.GT.AND P4, PT, R3.reuse, 0x80, P5 ;  /* 0x000000800300780c */ /* 0x040fe40002f84270 */
[----:B------:R-:W-:Y:S02]  /*b340*/  ISETP.GT.AND P5, PT, R3, 0x88, P5 ;  /* 0x000000880300780c */ /* 0x000fe40002fa4270 */
[----:B------:R-:W-:Y:S02]  /*b350*/  F2FP.BF16.F32.PACK_AB R38, RZ, R38 ;  /* 0x00000026ff26723e */ /* 0x000fe400000010ff */
[----:B------:R-:W-:-:S07]  /*b360*/  F2FP.BF16.F32.PACK_AB R39, RZ, R39 ;  /* 0x00000027ff27723e */ /* 0x000fce00000010ff */
[----:B------:R1:W-:Y:S01]  /*b370*/  @P4 STG.E.U16 desc[UR46][R10.64+0x42], R121 ;  /* 0x000042790a004986 */ /* 0x0003e2000c10152e */
[----:B------:R-:W-:-:S03]  /*b380*/  ISETP.NE.AND P4, PT, R13, RZ, PT ;  /* 0x000000ff0d00720c */ /* 0x000fc60003f85270 */
[----:B------:R1:W-:Y:S01]  /*b390*/  @P5 STG.E.U16 desc[UR46][R8.64+0x42], R123 ;  /* 0x0000427b08005986 */ /* 0x0003e2000c10152e */
[C---:B------:R-:W-:Y:S02]  /*b3a0*/  ISETP.GT.AND P5, PT, R3.reuse, 0x80, P4 ;  /* 0x000000800300780c */ /* 0x040fe400027a4270 */
[----:B------:R-:W-:Y:S01]  /*b3b0*/  ISETP.GT.AND P4, PT, R3, 0x88, P4 ;  /* 0x000000880300780c */ /* 0x000fe20002784270 */
[----:B------:R1:W-:Y:S01]  /*b3c0*/  @P6 STG.E.U16 desc[UR46][R8.64+0x40], R122 ;  /* 0x0000407a08006986 */ /* 0x0003e2000c10152e */
[----:B------:R-:W-:-:S09]  /*b3d0*/  ISETP.GT.AND P6, PT, R0, 0x39, PT ;  /* 0x000000390000780c */ /* 0x000fd20003fc4270 */
[----:B------:R1:W-:Y:S01]  /*b3e0*/  @P5 STG.E.U16 desc[UR46][R10.64+0x50], R124 ;  /* 0x0000507c0a005986 */ /* 0x0003e2000c10152e */
[C---:B------:R-:W-:Y:S02]  /*b3f0*/  ISETP.GT.AND P5, PT, R3.reuse, 0x80, P3 ;  /* 0x000000800300780c */ /* 0x040fe40001fa4270 */
[----:B------:R-:W-:-:S11]  /*b400*/  ISETP.GT.AND P3, PT, R3, 0x88, P3 ;  /* 0x000000880300780c */ /* 0x000fd60001f64270 */
[----:B------:R1:W-:Y:S01]  /*b410*/  @P5 STG.E.U16 desc[UR46][R10.64+0x52], R125 ;  /* 0x0000527d0a005986 */ /* 0x0003e2000c10152e */
[C---:B------:R-:W-:Y:S02]  /*b420*/  ISETP.GT.AND P5, PT, R3.reuse, 0x80, P0 ;  /* 0x000000800300780c */ /* 0x040fe400007a4270 */
[C---:B------:R-:W-:Y:S01]  /*b430*/  ISETP.GT.AND P0, PT, R3.reuse, 0x88, P0 ;  /* 0x000000880300780c */ /* 0x040fe20000704270 */
[----:B------:R1:W-:Y:S01]  /*b440*/  @P4 STG.E.U16 desc[UR46][R8.64+0x50], R126 ;  /* 0x0000507e08004986 */ /* 0x0003e2000c10152e */
[C---:B------:R-:W-:Y:S02]  /*b450*/  ISETP.GT.AND P4, PT, R3.reuse, 0x80, P2 ;  /* 0x000000800300780c */ /* 0x040fe40001784270 */
[C---:B------:R-:W-:Y:S01]  /*b460*/  ISETP.GT.AND P2, PT, R3.reuse, 0x88, P2 ;  /* 0x000000880300780c */ /* 0x040fe20001744270 */
[----:B------:R1:W-:Y:S01]  /*b470*/  @P3 STG.E.U16 desc[UR46][R8.64+0x52], R127 ;  /* 0x0000527f08003986 */ /* 0x0003e2000c10152e */
[C---:B------:R-:W-:Y:S02]  /*b480*/  ISETP.GT.AND P3, PT, R3.reuse, 0x80, P1 ;  /* 0x000000800300780c */ /* 0x040fe40000f64270 */
[----:B------:R-:W-:-:S03]  /*b490*/  ISETP.GT.AND P1, PT, R3, 0x88, P1 ;  /* 0x000000880300780c */ /* 0x000fc60000f24270 */
[----:B------:R1:W-:Y:S01]  /*b4a0*/  @P5 STG.E.U16 desc[UR46][R10.64+0x62], R129 ;  /* 0x000062810a005986 */ /* 0x0003e2000c10152e */
[----:B------:R-:W-:-:S03]  /*b4b0*/  ISETP.GT.AND P5, PT, R0, 0x41, PT ;  /* 0x000000410000780c */ /* 0x000fc60003fa4270 */
[----:B------:R1:W-:Y:S01]  /*b4c0*/  @P4 STG.E.U16 desc[UR46][R10.64+0x60], R128 ;  /* 0x000060800a004986 */ /* 0x0003e2000c10152e */
[C---:B------:R-:W-:Y:S02]  /*b4d0*/  ISETP.GT.AND P4, PT, R3.reuse, 0x80, P6 ;  /* 0x000000800300780c */ /* 0x040fe40003784270 */
[C---:B------:R-:W-:Y:S01]  /*b4e0*/  ISETP.GT.AND P6, PT, R0.reuse, 0x40, PT ;  /* 0x000000400000780c */ /* 0x040fe20003fc4270 */
[----:B------:R1:W-:Y:S01]  /*b4f0*/  @P2 STG.E.U16 desc[UR46][R8.64+0x60], R130 ;  /* 0x0000608208002986 */ /* 0x0003e2000c10152e */
[----:B------:R-:W-:Y:S02]  /*b500*/  ISETP.GT.AND P2, PT, R0, 0x39, PT ;  /* 0x000000390000780c */ /* 0x000fe40003f44270 */
[----:B------:R-:W-:Y:S01]  /*b510*/  P2R R12, PR, RZ, 0x40 ;  /* 0x00000040ff0c7803 */ /* 0x000fe20000000000 */
[----:B------:R1:W-:Y:S01]  /*b520*/  @P0 STG.E.U16 desc[UR46][R8.64+0x62], R131 ;  /* 0x0000628308000986 */ /* 0x0003e2000c10152e */
[C---:B------:R-:W-:Y:S02]  /*b530*/  ISETP.GT.AND P0, PT, R3.reuse, 0x88, P2 ;  /* 0x000000880300780c */ /* 0x040fe40001704270 */
[C---:B------:R-:W-:Y:S01]  /*b540*/  ISETP.GT.AND P2, PT, R3.reuse, RZ, P6 ;  /* 0x000000ff0300720c */ /* 0x040fe20003744270 */
[----:B------:R1:W-:Y:S01]  /*b550*/  @P3 STG.E.U16 desc[UR46][R10.64+0x70], R132 ;  /* 0x000070840a003986 */ /* 0x0003e2000c10152e */
[----:B------:R-:W-:-:S03]  /*b560*/  ISETP.GT.AND P3, PT, R3, RZ, P5 ;  /* 0x000000ff0300720c */ /* 0x000fc60002f64270 */
[----:B------:R1:W-:Y:S01]  /*b570*/  @P4 STG.E.U16 desc[UR46][R10.64+0x72], R133 ;  /* 0x000072850a004986 */ /* 0x0003e2000c10152e */
[----:B------:R-:W-:-:S03]  /*b580*/  ISETP.GT.AND P4, PT, R3, 0x8, P6 ;  /* 0x000000080300780c */ /* 0x000fc60003784270 */
[----:B------:R1:W-:Y:S01]  /*b590*/  @P1 STG.E.U16 desc[UR46][R8.64+0x70], R134 ;  /* 0x0000708608001986 */ /* 0x0003e2000c10152e */
[----:B------:R-:W-:-:S03]  /*b5a0*/  ISETP.GT.AND P1, PT, R3, 0x8, P5 ;  /* 0x000000080300780c */ /* 0x000fc60002f24270 */
[----:B------:R1:W-:Y:S04]  /*b5b0*/  @P0 STG.E.U16 desc[UR46][R8.64+0x72], R135 ;  /* 0x0000728708000986 */ /* 0x0003e8000c10152e */
[----:B------:R1:W-:Y:S04]  /*b5c0*/  @P2 STG.E.U16 desc[UR46][R4.64+0x80], R104 ;  /* 0x0000806804002986 */ /* 0x0003e8000c10152e */
[----:B------:R1:W-:Y:S01]  /*b5d0*/  @P3 STG.E.U16 desc[UR46][R4.64+0x82], R105 ;  /* 0x0000826904003986 */ /* 0x0003e2000c10152e */
[----:B------:R-:W-:-:S03]  /*b5e0*/  ISETP.GT.AND P3, PT, R0, 0x49, PT ;  /* 0x000000490000780c */ /* 0x000fc60003f64270 */
[----:B------:R1:W-:Y:S01]  /*b5f0*/  @P4 STG.E.U16 desc[UR46][R6.64+0x80], R106 ;  /* 0x0000806a06004986 */ /* 0x0003e2000c10152e */
[C---:B------:R-:W-:Y:S02]  /*b600*/  ISETP.GT.AND P4, PT, R0.reuse, 0x48, PT ;  /* 0x000000480000780c */ /* 0x040fe40003f84270 */
[C---:B------:R-:W-:Y:S01]  /*b610*/  ISETP.GT.AND P2, PT, R3.reuse, RZ, P3 ;  /* 0x000000ff0300720c */ /* 0x040fe20001f44270 */
[----:B------:R1:W-:Y:S01]  /*b620*/  @P1 STG.E.U16 desc[UR46][R6.64+0x82], R107 ;  /* 0x0000826b06001986 */ /* 0x0003e2000c10152e */
[C---:B------:R-:W-:Y:S02]  /*b630*/  ISETP.GT.AND P0, PT, R3.reuse, RZ, P4 ;  /* 0x000000ff0300720c */ /* 0x040fe40002704270 */
[----:B------:R-:W-:Y:S02]  /*b640*/  ISETP.GT.AND P1, PT, R3, 0x8, P4 ;  /* 0x000000080300780c */ /* 0x000fe40002724270 */
[----:B------:R-:W-:Y:S02]  /*b650*/  P2R R13, PR, RZ, 0x10 ;  /* 0x00000010ff0d7803 */ /* 0x000fe40000000000 */
[----:B------:R-:W-:-:S05]  /*b660*/  ISETP.GT.AND P4, PT, R0, 0x59, PT ;  /* 0x000000590000780c */ /* 0x000fca0003f84270 */
[----:B------:R1:W-:Y:S01]  /*b670*/  @P2 STG.E.U16 desc[UR46][R4.64+0x92], R109 ;  /* 0x0000926d04002986 */ /* 0x0003e2000c10152e */
[----:B------:R-:W-:-:S03]  /*b680*/  ISETP.GT.AND P2, PT, R0, 0x50, PT ;  /* 0x000000500000780c */ /* 0x000fc60003f44270 */
[----:B------:R1:W-:Y:S01]  /*b690*/  @P0 STG.E.U16 desc[UR46][R4.64+0x90], R108 ;  /* 0x0000906c04000986 */ /* 0x0003e2000c10152e */
[----:B------:R-:W-:-:S03]  /*b6a0*/  ISETP.GT.AND P0, PT, R3, 0x8, P3 ;  /* 0x000000080300780c */ /* 0x000fc60001f04270 */
[----:B------:R1:W-:Y:S01]  /*b6b0*/  @P1 STG.E.U16 desc[UR46][R6.64+0x90], R110 ;  /* 0x0000906e06001986 */ /* 0x0003e2000c10152e */
[----:B------:R-:W-:-:S09]  /*b6c0*/  ISETP.GT.AND P1, PT, R3, RZ, P2 ;  /* 0x000000ff0300720c */ /* 0x000fd20001724270 */
[----:B------:R1:W-:Y:S01]  /*b6d0*/  @P0 STG.E.U16 desc[UR46][R6.64+0x92], R111 ;  /* 0x0000926f06000986 */ /* 0x0003e2000c10152e */
[----:B------:R-:W-:-:S03]  /*b6e0*/  ISETP.GT.AND P0, PT, R0, 0x51, PT ;  /* 0x000000510000780c */ /* 0x000fc60003f04270 */
[----:B------:R1:W-:Y:S01]  /*b6f0*/  @P1 STG.E.U16 desc[UR46][R4.64+0xa0], R112 ;  /* 0x0000a07004001986 */ /* 0x0003e2000c10152e */
[----:B------:R-:W-:-:S13]  /*b700*/  ISETP.GT.AND P1, PT, R3, RZ, P0 ;  /* 0x000000ff0300720c */ /* 0x000fda0000724270 */
[----:B------:R1:W-:Y:S01]  /*b710*/  @P1 STG.E.U16 desc[UR46][R4.64+0xa2], R113 ;  /* 0x0000a27104001986 */ /* 0x0003e2000c10152e */
[----:B------:R-:W-:-:S13]  /*b720*/  ISETP.GT.AND P1, PT, R3, 0x8, P2 ;  /* 0x000000080300780c */ /* 0x000fda0001724270 */
[----:B------:R1:W-:Y:S01]  /*b730*/  @P1 STG.E.U16 desc[UR46][R6.64+0xa0], R114 ;  /* 0x0000a07206001986 */ /* 0x0003e2000c10152e */
[----:B------:R-:W-:-:S13]  /*b740*/  ISETP.GT.AND P1, PT, R3, 0x8, P0 ;  /* 0x000000080300780c */ /* 0x000fda0000724270 */
[----:B------:R1:W-:Y:S01]  /*b750*/  @P1 STG.E.U16 desc[UR46][R6.64+0xa2], R115 ;  /* 0x0000a27306001986 */ /* 0x0003e2000c10152e */
[----:B------:R-:W-:-:S04]  /*b760*/  ISETP.GT.AND P1, PT, R0, 0x58, PT ;  /* 0x000000580000780c */ /* 0x000fc80003f24270 */
[----:B------:R-:W-:-:S13]  /*b770*/  ISETP.GT.AND P6, PT, R3, RZ, P1 ;  /* 0x000000ff0300720c */ /* 0x000fda0000fc4270 */
[----:B------:R1:W-:Y:S01]  /*b780*/  @P6 STG.E.U16 desc[UR46][R4.64+0xb0], R116 ;  /* 0x0000b07404006986 */ /* 0x0003e2000c10152e */
[C---:B------:R-:W-:Y:S02]  /*b790*/  ISETP.GT.AND P6, PT, R3.reuse, RZ, P4 ;  /* 0x000000ff0300720c */ /* 0x040fe400027c4270 */
[----:B------:R-:W-:-:S11]  /*b7a0*/  ISETP.GT.AND P4, PT, R3, 0x8, P4 ;  /* 0x000000080300780c */ /* 0x000fd60002784270 */
[----:B------:R1:W-:Y:S01]  /*b7b0*/  @P6 STG.E.U16 desc[UR46][R4.64+0xb2], R117 ;  /* 0x0000b27504006986 */ /* 0x0003e2000c10152e */
[----:B------:R-:W-:-:S03]  /*b7c0*/  ISETP.GT.AND P6, PT, R3, 0x8, P1 ;  /* 0x000000080300780c */ /* 0x000fc60000fc4270 */
[----:B------:R1:W-:Y:S10]  /*b7d0*/  @P4 STG.E.U16 desc[UR46][R6.64+0xb2], R119 ;  /* 0x0000b27706004986 */ /* 0x0003f4000c10152e */
[----:B------:R1:W-:Y:S01]  /*b7e0*/  @P6 STG.E.U16 desc[UR46][R6.64+0xb0], R118 ;  /* 0x0000b07606006986 */ /* 0x0003e2000c10152e */
[----:B------:R-:W-:-:S04]  /*b7f0*/  ISETP.NE.AND P6, PT, R12, RZ, PT ;  /* 0x000000ff0c00720c */ /* 0x000fc80003fc5270 */
[C---:B------:R-:W-:Y:S02]  /*b800*/  ISETP.GT.AND P4, PT, R3.reuse, 0x80, P6 ;  /* 0x000000800300780c */ /* 0x040fe40003784270 */
[----:B------:R-:W-:-:S11]  /*b810*/  ISETP.GT.AND P6, PT, R3, 0x88, P6 ;  /* 0x000000880300780c */ /* 0x000fd600037c4270 */
[----:B------:R1:W-:Y:S01]  /*b820*/  @P4 STG.E.U16 desc[UR46][R10.64+0x80], R88 ;  /* 0x000080580a004986 */ /* 0x0003e2000c10152e */
[C---:B------:R-:W-:Y:S02]  /*b830*/  ISETP.GT.AND P4, PT, R3.reuse, 0x80, P5 ;  /* 0x000000800300780c */ /* 0x040fe40002f84270 */
[----:B------:R-:W-:-:S11]  /*b840*/  ISETP.GT.AND P5, PT, R3, 0x88, P5 ;  /* 0x000000880300780c */ /* 0x000fd60002fa4270 */
        /* <DEDUP_REMOVED lines=100> */
[----:B------:R-:W-:-:S03]  /*be90*/  ISETP.GT.AND P4, PT, R3, 0x80, P5 ;  /* 0x000000800300780c */ /* 0x000fc60002f84270 */
[----:B------:R1:W-:Y:S01]  /*bea0*/  @P2 STG.E.U16 desc[UR46][R8.64+0xe0], R66 ;  /* 0x0000e04208002986 */ /* 0x0003e2000c10152e */
[----:B------:R-:W-:-:S03]  /*beb0*/  ISETP.GT.AND P2, PT, R3, RZ, P6 ;  /* 0x000000ff0300720c */ /* 0x000fc60003744270 */
[----:B------:R1:W-:Y:S01]  /*bec0*/  @P0 STG.E.U16 desc[UR46][R8.64+0xe2], R67 ;  /* 0x0000e24308000986 */ /* 0x0003e2000c10152e */
[----:B------:R-:W-:-:S03]  /*bed0*/  ISETP.GT.AND P0, PT, R0, 0x81, PT ;  /* 0x000000810000780c */ /* 0x000fc60003f04270 */
[----:B------:R1:W-:Y:S01]  /*bee0*/  @P3 STG.E.U16 desc[UR46][R10.64+0xf0], R68 ;  /* 0x0000f0440a003986 */ /* 0x0003e2000c10152e */
[----:B------:R-:W-:-:S03]  /*bef0*/  ISETP.GT.AND P3, PT, R3, 0x8, P0 ;  /* 0x000000080300780c */ /* 0x000fc60000764270 */
[----:B------:R1:W-:Y:S01]  /*bf00*/  @P4 STG.E.U16 desc[UR46][R10.64+0xf2], R69 ;  /* 0x0000f2450a004986 */ /* 0x0003e2000c10152e */
[----:B------:R-:W-:-:S03]  /*bf10*/  ISETP.GT.AND P4, PT, R3, RZ, P0 ;  /* 0x000000ff0300720c */ /* 0x000fc60000784270 */
[----:B------:R1:W-:Y:S01]  /*bf20*/  @P1 STG.E.U16 desc[UR46][R8.64+0xf0], R70 ;  /* 0x0000f04608001986 */ /* 0x0003e2000c10152e */
[C---:B------:R-:W-:Y:S02]  /*bf30*/  ISETP.GT.AND P1, PT, R3.reuse, 0x88, P5 ;  /* 0x000000880300780c */ /* 0x040fe40002f24270 */
[----:B------:R-:W-:-:S11]  /*bf40*/  ISETP.GT.AND P5, PT, R3, 0x8, P6 ;  /* 0x000000080300780c */ /* 0x000fd600037a4270 */
[----:B------:R1:W-:Y:S01]  /*bf50*/  @P1 STG.E.U16 desc[UR46][R8.64+0xf2], R71 ;  /* 0x0000f24708001986 */ /* 0x0003e2000c10152e */
[----:B------:R-:W-:-:S03]  /*bf60*/  ISETP.GT.AND P1, PT, R0, 0x88, PT ;  /* 0x000000880000780c */ /* 0x000fc60003f24270 */
[----:B------:R1:W-:Y:S01]  /*bf70*/  @P2 STG.E.U16 desc[UR46][R4.64+0x100], R40 ;  /* 0x0001002804002986 */ /* 0x0003e2000c10152e */
[----:B------:R-:W-:Y:S02]  /*bf80*/  ISETP.GT.AND P2, PT, R0, 0x89, PT ;  /* 0x000000890000780c */ /* 0x000fe40003f44270 */
[----:B------:R-:W-:Y:S01]  /*bf90*/  P2R R13, PR, RZ, 0x2 ;  /* 0x00000002ff0d7803 */ /* 0x000fe20000000000 */
[----:B------:R1:W-:Y:S01]  /*bfa0*/  @P4 STG.E.U16 desc[UR46][R4.64+0x102], R41 ;  /* 0x0001022904004986 */ /* 0x0003e2000c10152e */
[C---:B------:R-:W-:Y:S02]  /*bfb0*/  ISETP.GT.AND P4, PT, R3.reuse, RZ, P1 ;  /* 0x000000ff0300720c */ /* 0x040fe40000f84270 */
[----:B------:R-:W-:Y:S01]  /*bfc0*/  P2R R12, PR, RZ, 0x4 ;  /* 0x00000004ff0c7803 */ /* 0x000fe20000000000 */
[----:B------:R1:W-:Y:S01]  /*bfd0*/  @P3 STG.E.U16 desc[UR46][R6.64+0x102], R43 ;  /* 0x0001022b06003986 */ /* 0x0003e2000c10152e */
[----:B------:R-:W-:-:S03]  /*bfe0*/  ISETP.GT.AND P3, PT, R3, RZ, P2 ;  /* 0x000000ff0300720c */ /* 0x000fc60001764270 */
[----:B------:R1:W-:Y:S01]  /*bff0*/  @P5 STG.E.U16 desc[UR46][R6.64+0x100], R42 ;  /* 0x0001002a06005986 */ /* 0x0003e2000c10152e */
[----:B------:R-:W-:-:S05]  /*c000*/  ISETP.GT.AND P5, PT, R3, 0x8, P1 ;  /* 0x000000080300780c */ /* 0x000fca0000fa4270 */
[----:B------:R1:W-:Y:S01]  /*c010*/  @P4 STG.E.U16 desc[UR46][R4.64+0x110], R44 ;  /* 0x0001102c04004986 */ /* 0x0003e2000c10152e */
[----:B------:R-:W-:-:S03]  /*c020*/  ISETP.GT.AND P4, PT, R3, 0x8, P2 ;  /* 0x000000080300780c */ /* 0x000fc60001784270 */
[----:B------:R1:W-:Y:S01]  /*c030*/  @P3 STG.E.U16 desc[UR46][R4.64+0x112], R45 ;  /* 0x0001122d04003986 */ /* 0x0003e2000c10152e */
[----:B------:R-:W-:-:S03]  /*c040*/  ISETP.GT.AND P3, PT, R0, 0x90, PT ;  /* 0x000000900000780c */ /* 0x000fc60003f64270 */
[----:B------:R1:W-:Y:S01]  /*c050*/  @P5 STG.E.U16 desc[UR46][R6.64+0x110], R46 ;  /* 0x0001102e06005986 */ /* 0x0003e2000c10152e */
[----:B------:R-:W-:-:S05]  /*c060*/  ISETP.GT.AND P5, PT, R3, RZ, P3 ;  /* 0x000000ff0300720c */ /* 0x000fca0001fa4270 */
[----:B------:R1:W-:Y:S01]  /*c070*/  @P4 STG.E.U16 desc[UR46][R6.64+0x112], R47 ;  /* 0x0001122f06004986 */ /* 0x0003e2000c10152e */
[----:B------:R-:W-:-:S07]  /*c080*/  ISETP.GT.AND P4, PT, R0, 0x91, PT ;  /* 0x000000910000780c */ /* 0x000fce0003f84270 */
        /* <DEDUP_REMOVED lines=10> */
[----:B------:R-:W-:-:S04]  /*c130*/  ISETP.GT.AND P6, PT, R0, 0x99, PT ;  /* 0x000000990000780c */ /* 0x000fc80003fc4270 */
[----:B------:R-:W-:-:S13]  /*c140*/  ISETP.GT.AND P1, PT, R3, RZ, P6 ;  /* 0x000000ff0300720c */ /* 0x000fda0003724270 */
[----:B------:R1:W-:Y:S01]  /*c150*/  @P1 STG.E.U16 desc[UR46][R4.64+0x132], R53 ;  /* 0x0001323504001986 */ /* 0x0003e2000c10152e */
[----:B------:R-:W-:-:S13]  /*c160*/  ISETP.GT.AND P1, PT, R3, 0x8, P5 ;  /* 0x000000080300780c */ /* 0x000fda0002f24270 */
[----:B------:R1:W-:Y:S01]  /*c170*/  @P1 STG.E.U16 desc[UR46][R6.64+0x130], R54 ;  /* 0x0001303606001986 */ /* 0x0003e2000c10152e */
[----:B------:R-:W-:-:S13]  /*c180*/  ISETP.GT.AND P1, PT, R3, 0x8, P6 ;  /* 0x000000080300780c */ /* 0x000fda0003724270 */
[----:B------:R1:W-:Y:S01]  /*c190*/  @P1 STG.E.U16 desc[UR46][R6.64+0x132], R55 ;  /* 0x0001323706001986 */ /* 0x0003e2000c10152e */
[----:B------:R-:W-:-:S04]  /*c1a0*/  ISETP.GT.AND P1, PT, R0, 0x80, PT ;  /* 0x000000800000780c */ /* 0x000fc80003f24270 */
        /* <DEDUP_REMOVED lines=8> */
[----:B------:R-:W-:-:S03]  /*c230*/  ISETP.NE.AND P1, PT, R13, RZ, PT ;  /* 0x000000ff0d00720c */ /* 0x000fc60003f25270 */
[----:B------:R1:W-:Y:S01]  /*c240*/  @P0 STG.E.U16 desc[UR46][R8.64+0x102], R27 ;  /* 0x0001021b08000986 */ /* 0x0003e2000c10152e */
[C---:B------:R-:W-:Y:S02]  /*c250*/  ISETP.GT.AND P0, PT, R3.reuse, 0x80, P1 ;  /* 0x000000800300780c */ /* 0x040fe40000f04270 */
[----:B------:R-:W-:-:S11]  /*c260*/  ISETP.GT.AND P1, PT, R3, 0x88, P1 ;  /* 0x000000880300780c */ /* 0x000fd60000f24270 */
        /* <DEDUP_REMOVED lines=13> */
[C---:B------:R-:W-:Y:S02]  /*c340*/  ISETP.GT.AND P0, PT, R3.reuse, 0x80, P6 ;  /* 0x000000800300780c */ /* 0x040fe40003704270 */
[----:B------:R-:W-:Y:S01]  /*c350*/  ISETP.GT.AND P6, PT, R3, 0x88, P6 ;  /* 0x000000880300780c */ /* 0x000fe200037c4270 */
[----:B------:R1:W-:Y:S04]  /*c360*/  @P1 STG.E.U16 desc[UR46][R10.64+0x122], R33 ;  /* 0x000122210a001986 */ /* 0x0003e8000c10152e */
[----:B------:R1:W-:Y:S04]  /*c370*/  @P3 STG.E.U16 desc[UR46][R8.64+0x120], R34 ;  /* 0x0001202208003986 */ /* 0x0003e8000c10152e */
[----:B------:R1:W-:Y:S04]  /*c380*/  @P4 STG.E.U16 desc[UR46][R8.64+0x122], R35 ;  /* 0x0001222308004986 */ /* 0x0003e8000c10152e */
[----:B------:R1:W-:Y:S04]  /*c390*/  @P2 STG.E.U16 desc[UR46][R10.64+0x130], R36 ;  /* 0x000130240a002986 */ /* 0x0003e8000c10152e */
[----:B------:R1:W-:Y:S04]  /*c3a0*/  @P0 STG.E.U16 desc[UR46][R10.64+0x132], R37 ;  /* 0x000132250a000986 */ /* 0x0003e8000c10152e */
[----:B------:R1:W-:Y:S04]  /*c3b0*/  @P5 STG.E.U16 desc[UR46][R8.64+0x130], R38 ;  /* 0x0001302608005986 */ /* 0x0003e8000c10152e */
[----:B------:R1:W-:Y:S02]  /*c3c0*/  @P6 STG.E.U16 desc[UR46][R8.64+0x132], R39 ;  /* 0x0001322708006986 */ /* 0x0003e4000c10152e */
.L_x_349:
[----:B------:R-:W-:Y:S05]  /*c3d0*/  BSYNC B0 ;  /* 0x0000000000007941 */ /* 0x000fea0003800000 */
.L_x_33:
[----:B------:R-:W-:Y:S01]  /*c3e0*/  ULDC UR4, c[0x0][0xc] ;  /* 0x0000030000047ab9 */ /* 0x000fe20000000800 */
[----:B------:R-:W-:Y:S01]  /*c3f0*/  ULDC UR5, c[0x0][0x10] ;  /* 0x0000040000057ab9 */ /* 0x000fe20000000800 */
[----:B------:R-:W2:Y:S01]  /*c400*/  LDC R3, c[0x0][0x14] ;  /* 0x00000500ff037b82 */ /* 0x000ea20000000800 */
[----:B------:R-:W-:Y:S01]  /*c410*/  UIMAD.WIDE.U32 UR4, UR4, UR5, URZ ;  /* 0x00000005040472a5 */ /* 0x000fe2000f8e003f */
[----:B------:R-:W-:Y:S01]  /*c420*/  PRMT R0, RZ, 0x7610, R0 ;  /* 0x00007610ff007816 */ /* 0x000fe20000000000 */
[----:B------:R-:W-:Y:S01]  /*c430*/  UMOV UR40, 0xffffffff ;  /* 0xffffffff00287882 */ /* 0x000fe20000000000 */
[----:B------:R-:W-:-:S03]  /*c440*/  UMOV UR41, 0xffffffff ;  /* 0xffffffff00297882 */ /* 0x000fc60000000000 */
[----:B--2---:R-:W-:-:S04]  /*c450*/  IMAD.WIDE.U32 R16, R3, UR4, R16 ;  /* 0x0000000403107c25 */ /* 0x004fc8000f8e0010 */
[----:B------:R-:W-:Y:S01]  /*c460*/  IMAD R3, R3, UR5, RZ ;  /* 0x0000000503037c24 */ /* 0x000fe2000f8e02ff */
[----:B------:R-:W-:Y:S02]  /*c470*/  ULDC.64 UR4, c[0x0][0x650] ;  /* 0x0001940000047ab9 */ /* 0x000fe40000000a00 */
[----:B------:R-:W-:Y:S01]  /*c480*/  ISETP.GE.U32.AND P0, PT, R16, UR4, PT ;  /* 0x0000000410007c0c */ /* 0x000fe2000bf06070 */
[----:B------:R-:W-:-:S05]  /*c490*/  IMAD.IADD R17, R17, 0x1, R3 ;  /* 0x0000000111117824 */ /* 0x000fca00078e0203 */
[----:B------:R-:W-:-:S13]  /*c4a0*/  ISETP.GE.U32.AND.EX P0, PT, R17, UR5, PT, P0 ;  /* 0x0000000511007c0c */ /* 0x000fda000bf06100 */
[----:B------:R-:W-:Y:S05]  /*c4b0*/  @P0 BRA `(.L_x_350) ;  /* 0x0000000400880947 */ /* 0x000fea0003800000 */
[----:B------:R-:W2:Y:S01]  /*c4c0*/  S2UR UR6, SR_CTAID.X ;  /* 0x00000000000679c3 */ /* 0x000ea20000002500 */
[----:B------:R-:W-:Y:S01]  /*c4d0*/  ULDC.64 UR12, c[0x0][0x628] ;  /* 0x00018a00000c7ab9 */ /* 0x000fe20000000a00 */
[----:B------:R-:W-:Y:S01]  /*c4e0*/  ULDC UR4, c[0x0][0x150] ;  /* 0x0000540000047ab9 */ /* 0x000fe20000000800 */
[----:B------:R-:W-:Y:S01]  /*c4f0*/  ISETP.NE.U32.AND P0, PT, RZ, UR12, PT ;  /* 0x0000000cff007c0c */ /* 0x000fe2000bf05070 */
[----:B------:R-:W-:Y:S01]  /*c500*/  ULDC UR15, c[0x0][0x630] ;  /* 0x00018c00000f7ab9 */ /* 0x000fe20000000800 */
[C---:B------:R-:W-:Y:S01]  /*c510*/  R2UR UR16, R16.reuse ;  /* 0x00000000101072ca */ /* 0x040fe200000e0000 */
[----:B------:R-:W-:Y:S01]  /*c520*/  ULDC UR18, c[0x0][0x154] ;  /* 0x0000550000127ab9 */ /* 0x000fe20000000800 */
[----:B------:R-:W-:Y:S01]  /*c530*/  ISETP.NE.AND.EX P0, PT, RZ, UR13, PT, P0 ;  /* 0x0000000dff007c0c */ /* 0x000fe2000bf05300 */
[----:B------:R-:W0:Y:S01]  /*c540*/  S2UR UR19, SR_CTAID.Y ;  /* 0x00000000001379c3 */ /* 0x000e220000002600 */
[----:B------:R-:W-:Y:S02]  /*c550*/  R2UR UR17, R17 ;  /* 0x00000000111172ca */ /* 0x000fe400000e0000 */
[----:B------:R-:W-:-:S02]  /*c560*/  R2UR UR10, R16 ;  /* 0x00000000100a72ca */ /* 0x000fc400000e0000 */
[----:B------:R-:W-:Y:S02]  /*c570*/  R2UR UR11, R17 ;  /* 0x00000000110b72ca */ /* 0x000fe400000e0000 */
[----:B--2---:R-:W-:-:S05]  /*c580*/  I2FP.F32.U32 R0, UR6 ;  /* 0x0000000600007c45 */ /* 0x004fca0008201000 */
[----:B------:R-:W-:-:S04]  /*c590*/  FMUL R0, R0, UR4 ;  /* 0x0000000400007c20 */ /* 0x000fc80008400000 */
[----:B------:R2:W0:Y:S01]  /*c5a0*/  F2I.U32.TRUNC.NTZ R3, R0 ;  /* 0x0000000000037305 */ /* 0x000422000020f000 */
        /* <DEDUP_REMOVED lines=13> */
.L_x_351:
[----:B------:R-:W-:Y:S01]  /*c680*/  USHF.R.U64 UR41, UR10, UR15, UR11 ;  /* 0x0000000f0a297299 */ /* 0x000fe2000800120b */
[----:B0-2---:R-:W-:Y:S01]  /*c690*/  I2FP.F32.U32 R0, UR19 ;  /* 0x0000001300007c45 */ /* 0x005fe20008201000 */
[----:B------:R-:W-:Y:S01]  /*c6a0*/  USHF.R.U32.HI UR4, URZ, UR15, UR11 ;  /* 0x0000000f3f047299 */ /* 0x000fe2000801160b */
[----:B------:R-:W-:Y:S01]  /*c6b0*/  R2UR UR14, R3 ;  /* 0x00000000030e72ca */ /* 0x000fe200000e0000 */
[----:B------:R-:W-:Y:S02]  /*c6c0*/  UIADD3 UR9, UP0, URZ, -UR41, URZ ;  /* 0x800000293f097290 */ /* 0x000fe4000ff1e03f */
[----:B------:R-:W-:Y:S01]  /*c6d0*/  FMUL R0, R0, UR18 ;  /* 0x0000001200007c20 */ /* 0x000fe20008400000 */
[----:B------:R-:W-:Y:S01]  /*c6e0*/  ULDC.64 UR12, c[0x0][0x620] ;  /* 0x00018800000c7ab9 */ /* 0x000fe20000000a00 */
[----:B------:R-:W-:Y:S01]  /*c6f0*/  UIADD3.X UR4, URZ, ~UR4, URZ, UP0, !UPT ;  /* 0x800000043f047290 */ /* 0x000fe200087fe43f */
[----:B------:R-:W-:Y:S01]  /*c700*/  UMOV UR10, UR16 ;  /* 0x00000010000a7c82 */ /* 0x000fe20008000000 */
[----:B------:R-:W-:-:S02]  /*c710*/  UMOV UR11, UR17 ;  /* 0x00000011000b7c82 */ /* 0x000fc40008000000 */
[----:B------:R-:W-:Y:S01]  /*c720*/  UIMAD UR4, UR4, UR12, URZ ;  /* 0x0000000c040472a4 */ /* 0x000fe2000f8e023f */
[----:B------:R-:W0:Y:S01]  /*c730*/  F2I.U32.TRUNC.NTZ R0, R0 ;  /* 0x0000000000007305 */ /* 0x000e22000020f000 */
[----:B------:R-:W-:Y:S02]  /*c740*/  UIMAD.WIDE.U32 UR10, UR9, UR12, UR10 ;  /* 0x0000000c090a72a5 */ /* 0x000fe4000f8e000a */
[----:B------:R-:W-:Y:S01]  /*c750*/  UIMAD UR9, UR9, UR13, UR4 ;  /* 0x0000000d090972a4 */ /* 0x000fe2000f8e0204 */
[----:B------:R-:W-:Y:S01]  /*c760*/  ULDC UR12, c[0x0][0x618] ;  /* 0x00018600000c7ab9 */ /* 0x000fe20000000800 */
[----:B------:R-:W-:Y:S02]  /*c770*/  ULDC UR21, c[0x0][0x658] ;  /* 0x0001960000157ab9 */ /* 0x000fe40000000800 */
[----:B------:R-:W-:Y:S01]  /*c780*/  UIADD3 UR9, UR11, UR9, URZ ;  /* 0x000000090b097290 */ /* 0x000fe2000fffe03f */
[----:B------:R-:W-:Y:S01]  /*c790*/  UMOV UR16, 0xffffffff ;  /* 0xffffffff00107882 */ /* 0x000fe20000000000 */
[----:B------:R-:W-:Y:S01]  /*c7a0*/  ULDC.64 UR4, c[0x0][0x640] ;  /* 0x0001900000047ab9 */ /* 0x000fe20000000a00 */
[----:B------:R-:W-:Y:S01]  /*c7b0*/  USHF.L.U32 UR16, UR16, UR21, URZ ;  /* 0x0000001510107299 */ /* 0x000fe2000800063f */
[----:B------:R-:W-:Y:S01]  /*c7c0*/  ISETP.NE.U32.AND P0, PT, RZ, UR4, PT ;  /* 0x00000004ff007c0c */ /* 0x000fe2000bf05070 */
[----:B------:R-:W-:-:S02]  /*c7d0*/  USHF.R.U64 UR17, UR10, UR12, UR9 ;  /* 0x0000000c0a117299 */ /* 0x000fc40008001209 */
[----:B------:R-:W-:Y:S01]  /*c7e0*/  USHF.R.U32.HI UR9, URZ, UR12, UR9 ;  /* 0x0000000c3f097299 */ /* 0x000fe20008011609 */
[----:B0-----:R-:W-:Y:S01]  /*c7f0*/  R2UR UR15, R0 ;  /* 0x00000000000f72ca */ /* 0x001fe200000e0000 */
[----:B------:R-:W-:Y:S01]  /*c800*/  ULDC UR18, c[0x0][0x608] ;  /* 0x0001820000127ab9 */ /* 0x000fe20000000800 */
[----:B------:R-:W-:Y:S01]  /*c810*/  ULOP3.LUT UR45, URZ, UR16, URZ, 0x33, !UPT ;  /* 0x000000103f2d7292 */ /* 0x000fe2000f8e333f */
[----:B------:R-:W-:Y:S01]  /*c820*/  ISETP.NE.AND.EX P0, PT, RZ, UR5, PT, P0 ;  /* 0x00000005ff007c0c */ /* 0x000fe2000bf05300 */
[----:B------:R-:W-:Y:S02]  /*c830*/  USHF.R.U64 UR16, UR17, UR18, UR9 ;  /* 0x0000001211107299 */ /* 0x000fe40008001209 */
[----:B------:R-:W-:Y:S02]  /*c840*/  USHF.R.U32.HI UR9, URZ, UR18, UR9 ;  /* 0x000000123f097299 */ /* 0x000fe40008011609 */
[----:B------:R-:W-:Y:S02]  /*c850*/  UIADD3 UR14, -UR14, URZ, URZ ;  /* 0x0000003f0e0e7290 */ /* 0x000fe4000fffe13f */
[----:B------:R-:W-:Y:S01]  /*c860*/  USHF.R.U64 UR18, UR16, UR21, UR9 ;  /* 0x0000001510127299 */ /* 0x000fe20008001209 */
[----:B------:R-:W-:Y:S01]  /*c870*/  UMOV UR20, 0x1 ;  /* 0x0000000100147882 */ /* 0x000fe20000000000 */
[----:B------:R-:W-:Y:S01]  /*c880*/  ULDC UR13, c[0x0][0x144] ;  /* 0x00005100000d7ab9 */ /* 0x000fe20000000800 */
[----:B------:R-:W-:Y:S01]  /*c890*/  ULDC UR7, c[0x0][0x600] ;  /* 0x0001800000077ab9 */ /* 0x000fe20000000800 */
[----:B------:R-:W-:-:S02]  /*c8a0*/  USHF.L.U32 UR24, UR20, UR21, URZ ;  /* 0x0000001514187299 */ /* 0x000fc4000800063f */
[----:B------:R-:W-:Y:S02]  /*c8b0*/  USHF.R.U32.HI UR9, URZ, UR21, UR9 ;  /* 0x000000153f097299 */ /* 0x000fe40008011609 */
[----:B------:R-:W-:Y:S02]  /*c8c0*/  UIMAD UR21, UR13, UR14, UR6 ;  /* 0x0000000e0d1572a4 */ /* 0x000fe4000f8e0206 */
[----:B------:R-:W-:Y:S02]  /*c8d0*/  UIADD3 UR8, UR7, -0x1, URZ ;  /* 0xffffffff07087890 */ /* 0x000fe4000fffe03f */
[----:B------:R-:W-:Y:S01]  /*c8e0*/  UIADD3 UR20, -UR15, URZ, URZ ;  /* 0x0000003f0f147290 */ /* 0x000fe2000fffe13f */
[----:B------:R-:W-:Y:S01]  /*c8f0*/  ULDC UR25, c[0x0][0x148] ;  /* 0x0000520000197ab9 */ /* 0x000fe20000000800 */
[----:B------:R-:W-:Y:S01]  /*c900*/  ULDC UR22, c[0x0][0x648] ;  /* 0x0001920000167ab9 */ /* 0x000fe20000000800 */
[----:B------:R-:W-:Y:S01]  /*c910*/  ULDC UR23, c[0x0][0x638] ;  /* 0x00018e0000177ab9 */ /* 0x000fe20000000800 */
        /* <DEDUP_REMOVED lines=14> */
.L_x_352:
[----:B------:R-:W-:Y:S01]  /*ca00*/  UISETP.NE.AND UP0, UPT, UR39, URZ, UPT ;  /* 0x0000003f2700728c */ /* 0x000fe2000bf05270 */
[----:B------:R-:W-:Y:S01]  /*ca10*/  IMAD.MOV.U32 R0, RZ, RZ, 0x1 ;  /* 0x00000001ff007424 */ /* 0x000fe200078e00ff */
[----:B------:R-:W-:Y:S02]  /*ca20*/  USHF.R.U64 UR4, UR6, UR22, UR9 ;  /* 0x0000001606047299 */ /* 0x000fe40008001209 */
[----:B------:R-:W-:Y:S02]  /*ca30*/  ULOP3.LUT UR45, UR16, UR45, URZ, 0xc0, !UPT ;  /* 0x0000002d102d7292 */ /* 0x000fe4000f8ec03f */
[----:B------:R-:W-:Y:S02]  /*ca40*/  UIADD3 UR5, -UR4, URZ, URZ ;  /* 0x0000003f04057290 */ /* 0x000fe4000fffe13f */
[----:B------:R-:W-:Y:S02]  /*ca50*/  UIMAD UR45, UR24, UR4, UR45 ;  /* 0x00000004182d72a4 */ /* 0x000fe4000f8e022d */
[----:B------:R-:W-:-:S02]  /*ca60*/  ULOP3.LUT UR8, UR17, UR8, URZ, 0xc0, !UPT ;  /* 0x0000000811087292 */ /* 0x000fc4000f8ec03f */
[----:B------:R-:W-:Y:S02]  /*ca70*/  @UP0 UIMAD UR21, UR25, UR20, UR19 ;  /* 0x00000014191502a4 */ /* 0x000fe4000f8e0213 */
[----:B------:R-:W-:-:S03]  /*ca80*/  UIMAD UR4, UR5, UR23, UR18 ;  /* 0x00000017050472a4 */ /* 0x000fc6000f8e0212 */
[----:B------:R-:W-:Y:S01]  /*ca90*/  ULDC UR5, c[0x0][0x610] ;  /* 0x0001840000057ab9 */ /* 0x000fe20000000800 */
[----:B------:R-:W-:Y:S02]  /*caa0*/  UIMAD UR4, UR4, UR7, UR8 ;  /* 0x00000007040472a4 */ /* 0x000fe4000f8e0208 */
[----:B------:R-:W-:-:S04]  /*cab0*/  UIMAD UR45, UR45, UR5, UR21 ;  /* 0x000000052d2d72a4 */ /* 0x000fc8000f8e0215 */
[----:B------:R-:W-:Y:S02]  /*cac0*/  USEL UR40, UR4, UR45, !UP0 ;  /* 0x0000002d04287287 */ /* 0x000fe4000c000000 */
[----:B------:R-:W-:-:S12]  /*cad0*/  USEL UR45, UR45, UR4, !UP0 ;  /* 0x000000042d2d7287 */ /* 0x000fd8000c000000 */
.L_x_350:
[----:B------:R-:W-:-:S13]  /*cae0*/  LOP3.LUT P0, RZ, R0, 0xff, RZ, 0xc0, !PT ;  /* 0x000000ff00ff7812 */ /* 0x000fda000780c0ff */
[----:B------:R-:W-:Y:S05]  /*caf0*/  @P0 BRA `(.L_x_353) ;  /* 0xffffff4800940947 */ /* 0x000fea000383ffff */
[----:B------:R-:W-:Y:S05]  /*cb00*/  EXIT ;  /* 0x000000000000794d */ /* 0x000fea0003800000 */
.L_x_8:
[----:B------:R-:W-:Y:S01]  /*cb10*/  ULDC.64 UR4, c[0x0][0x650] ;  /* 0x0001940000047ab9 */ /* 0x000fe20000000a00 */
[----:B------:R-:W-:Y:S01]  /*cb20*/  PRMT R0, RZ, 0x7610, R0 ;  /* 0x00007610ff007816 */ /* 0x000fe20000000000 */
[----:B------:R-:W-:Y:S01]  /*cb30*/  IMAD.MOV.U32 R4, RZ, RZ, -0x1 ;  /* 0xffffffffff047424 */ /* 0x000fe200078e00ff */
[----:B------:R-:W-:Y:S01]  /*cb40*/  ISETP.GE.U32.AND P0, PT, R16, UR4, PT ;  /* 0x0000000410007c0c */ /* 0x000fe2000bf06070 */
[----:B------:R-:W-:Y:S02]  /*cb50*/  IMAD.MOV.U32 R6, RZ, RZ, -0x1 ;  /* 0xffffffffff067424 */ /* 0x000fe400078e00ff */
[----:B------:R-:W-:Y:S01]  /*cb60*/  IMAD.MOV.U32 R8, RZ, RZ, -0x1 ;  /* 0xffffffffff087424 */ /* 0x000fe200078e00ff */
        /* <DEDUP_REMOVED lines=22> */
.L_x_355:
[----:B------:R-:W-:Y:S01]  /*ccd0*/  USHF.R.U64 UR4, UR14, UR19, UR15 ;  /* 0x000000130e047299 */ /* 0x000fe2000800120f */
[----:B------:R-:W-:Y:S01]  /*cce0*/  R2UR UR7, R17 ;  /* 0x00000000110772ca */ /* 0x000fe200000e0000 */
[----:B------:R-:W-:Y:S02]  /*ccf0*/  USHF.R.U32.HI UR5, URZ, UR19, UR15 ;  /* 0x000000133f057299 */ /* 0x000fe4000801160f */
[----:B------:R-:W-:Y:S01]  /*cd00*/  UIADD3 UR13, UP0, URZ, -UR4, URZ ;  /* 0x800000043f0d7290 */ /* 0x000fe2000ff1e03f */
[----:B------:R-:W-:Y:S01]  /*cd10*/  ULDC.64 UR14, c[0x0][0x620] ;  /* 0x00018800000e7ab9 */ /* 0x000fe20000000a00 */
[----:B------:R-:W-:Y:S02]  /*cd20*/  UMOV UR6, UR20 ;  /* 0x0000001400067c82 */ /* 0x000fe40008000000 */
[----:B------:R-:W-:Y:S02]  /*cd30*/  UIADD3.X UR5, URZ, ~UR5, URZ, UP0, !UPT ;  /* 0x800000053f057290 */ /* 0x000fe400087fe43f */
[----:B------:R-:W-:-:S02]  /*cd40*/  UISETP.NE.AND UP1, UPT, UR39, URZ, UPT ;  /* 0x0000003f2700728c */ /* 0x000fc4000bf25270 */
[----:B------:R-:W-:Y:S02]  /*cd50*/  UIMAD UR5, UR5, UR14, URZ ;  /* 0x0000000e050572a4 */ /* 0x000fe4000f8e023f */
[----:B------:R-:W-:Y:S02]  /*cd60*/  UIMAD.WIDE.U32 UR6, UR13, UR14, UR6 ;  /* 0x0000000e0d0672a5 */ /* 0x000fe4000f8e0006 */
[----:B------:R-:W-:Y:S01]  /*cd70*/  UIMAD UR5, UR13, UR15, UR5 ;  /* 0x0000000f0d0572a4 */ /* 0x000fe2000f8e0205 */
[----:B------:R-:W-:Y:S02]  /*cd80*/  ULDC UR14, c[0x0][0x608] ;  /* 0x00018200000e7ab9 */ /* 0x000fe40000000800 */
[----:B------:R-:W-:Y:S01]  /*cd90*/  ULDC UR13, c[0x0][0x618] ;  /* 0x00018600000d7ab9 */ /* 0x000fe20000000800 */
[----:B------:R-:W-:Y:S01]  /*cda0*/  UIADD3 UR5, UR7, UR5, URZ ;  /* 0x0000000507057290 */ /* 0x000fe2000fffe03f */
[----:B------:R-:W-:Y:S01]  /*cdb0*/  ULDC UR22, c[0x0][0x658] ;  /* 0x0001960000167ab9 */ /* 0x000fe20000000800 */
[----:B------:R-:W-:-:S02]  /*cdc0*/  @UP1 UIMAD UR8, UR11, UR12, UR10 ;  /* 0x0000000c0b0812a4 */ /* 0x000fc4000f8e020a */
[----:B------:R-:W-:Y:S02]  /*cdd0*/  USHF.R.U64 UR17, UR6, UR13, UR5 ;  /* 0x0000000d06117299 */ /* 0x000fe40008001205 */
[----:B------:R-:W-:Y:S01]  /*cde0*/  USHF.R.U32.HI UR5, URZ, UR13, UR5 ;  /* 0x0000000d3f057299 */ /* 0x000fe20008011605 */
[----:B------:R-:W-:Y:S01]  /*cdf0*/  ULDC.64 UR6, c[0x0][0x640] ;  /* 0x0001900000067ab9 */ /* 0x000fe20000000a00 */
[----:B------:R-:W-:Y:S01]  /*ce00*/  UMOV UR10, 0xffffffff ;  /* 0xffffffff000a7882 */ /* 0x000fe20000000000 */
[----:B------:R-:W-:Y:S01]  /*ce10*/  ISETP.NE.U32.AND P0, PT, RZ, UR6, PT ;  /* 0x00000006ff007c0c */ /* 0x000fe2000bf05070 */
[----:B------:R-:W-:Y:S02]  /*ce20*/  USHF.R.U64 UR18, UR17, UR14, UR5 ;  /* 0x0000000e11127299 */ /* 0x000fe40008001205 */
[----:B------:R-:W-:Y:S01]  /*ce30*/  USHF.R.U32.HI UR5, URZ, UR14, UR5 ;  /* 0x0000000e3f057299 */ /* 0x000fe20008011605 */
[----:B------:R-:W-:Y:S01]  /*ce40*/  ISETP.NE.AND.EX P0, PT, RZ, UR7, PT, P0 ;  /* 0x00000007ff007c0c */ /* 0x000fe2000bf05300 */
[----:B------:R-:W-:-:S02]  /*ce50*/  USHF.L.U32 UR11, UR10, UR22, URZ ;  /* 0x000000160a0b7299 */ /* 0x000fc4000800063f */
[----:B------:R-:W-:Y:S01]  /*ce60*/  USHF.R.U64 UR19, UR18, UR22, UR5 ;  /* 0x0000001612137299 */ /* 0x000fe20008001205 */
[----:B------:R-:W-:Y:S01]  /*ce70*/  ULDC UR20, c[0x0][0x600] ;  /* 0x0001800000147ab9 */ /* 0x000fe20000000800 */
[----:B------:R-:W-:Y:S02]  /*ce80*/  USHF.R.U32.HI UR10, URZ, UR22, UR5 ;  /* 0x000000163f0a7299 */ /* 0x000fe40008011605 */
[----:B------:R-:W-:Y:S02]  /*ce90*/  UIADD3 UR21, UR20, -0x1, URZ ;  /* 0xffffffff14157890 */ /* 0x000fe4000fffe03f */
[----:B------:R-:W-:Y:S01]  /*cea0*/  ULOP3.LUT UR26, URZ, UR11, URZ, 0x33, !UPT ;  /* 0x0000000b3f1a7292 */ /* 0x000fe2000f8e333f */
        /* <DEDUP_REMOVED lines=17> */
.L_x_356:
[----:B------:R-:W-:Y:S01]  /*cfc0*/  USHF.R.U64 UR6, UR5, UR23, UR10 ;  /* 0x0000001705067299 */ /* 0x000fe2000800120a */
[----:B------:R-:W-:Y:S01]  /*cfd0*/  IMAD.MOV.U32 R0, RZ, RZ, 0x1 ;  /* 0x00000001ff007424 */ /* 0x000fe200078e00ff */
[----:B------:R-:W-:Y:S01]  /*cfe0*/  USHF.L.U32 UR25, UR25, UR22, URZ ;  /* 0x0000001619197299 */ /* 0x000fe2000800063f */
[----:B------:R-:W-:Y:S01]  /*cff0*/  IMAD.U32 R8, RZ, RZ, UR4 ;  /* 0x00000004ff087e24 */ /* 0x000fe2000f8e00ff */
[----:B------:R-:W-:Y:S02]  /*d000*/  ULOP3.LUT UR5, UR18, UR26, URZ, 0xc0, !UPT ;  /* 0x0000001a12057292 */ /* 0x000fe4000f8ec03f */
[----:B------:R-:W-:Y:S02]  /*d010*/  UIADD3 UR7, -UR6, URZ, URZ ;  /* 0x0000003f06077290 */ /* 0x000fe4000fffe13f */
[----:B------:R-:W-:Y:S02]  /*d020*/  UIMAD UR6, UR25, UR6, UR5 ;  /* 0x00000006190672a4 */ /* 0x000fe4000f8e0205 */
[----:B------:R-:W-:-:S02]  /*d030*/  ULOP3.LUT UR17, UR17, UR21, URZ, 0xc0, !UPT ;  /* 0x0000001511117292 */ /* 0x000fc4000f8ec03f */
[----:B------:R-:W-:Y:S02]  /*d040*/  UIMAD UR5, UR7, UR24, UR19 ;  /* 0x00000018070572a4 */ /* 0x000fe4000f8e0213 */
[----:B------:R-:W-:Y:S01]  /*d050*/  UISETP.NE.AND UP0, UPT, UR39, URZ, UPT ;  /* 0x0000003f2700728c */ /* 0x000fe2000bf05270 */
[----:B------:R-:W-:Y:S01]  /*d060*/  ULDC UR7, c[0x0][0x610] ;  /* 0x0001840000077ab9 */ /* 0x000fe20000000800 */
[----:B------:R-:W-:Y:S02]  /*d070*/  UIMAD UR5, UR5, UR20, UR17 ;  /* 0x00000014050572a4 */ /* 0x000fe4000f8e0211 */
[----:B------:R-:W-:-:S04]  /*d080*/  UIMAD UR8, UR6, UR7, UR8 ;  /* 0x00000007060872a4 */ /* 0x000fc8000f8e0208 */
[----:B------:R-:W-:Y:S02]  /*d090*/  USEL UR6, UR5, UR8, !UP0 ;  /* 0x0000000805067287 */ /* 0x000fe4000c000000 */
[----:B------:R-:W-:-:S04]  /*d0a0*/  USEL UR8, UR8, UR5, !UP0 ;  /* 0x0000000508087287 */ /* 0x000fc8000c000000 */
[----:B------:R-:W-:Y:S02]  /*d0b0*/  IMAD.U32 R6, RZ, RZ, UR6 ;  /* 0x00000006ff067e24 */ /* 0x000fe4000f8e00ff */
[----:B------:R-:W-:-:S07]  /*d0c0*/  IMAD.U32 R4, RZ, RZ, UR8 ;  /* 0x00000008ff047e24 */ /* 0x000fce000f8e00ff */
.L_x_354:
[----:B------:R-:W-:-:S08]  /*d0d0*/  NOP ;  /* 0x0000000000007918 */ /* 0x000fd00000000000 */
[----:B------:R-:W0:-:S00]  /*d0e0*/  USETMAXREG.DEALLOC.CTAPOOL 0x28 ;  /* 0x00000028000079c8 */ /* 0x000e0000080e0500 */
[----:B------:R-:W-:-:S13]  /*d0f0*/  ISETP.NE.AND P0, PT, RZ, UR9, PT ;  /* 0x00000009ff007c0c */ /* 0x000fda000bf05270 */
[----:B------:R-:W-:Y:S05]  /*d100*/  @P0 EXIT ;  /* 0x000000000000094d */ /* 0x000fea0003800000 */
[----:B0-----:R-:W-:Y:S01]  /*d110*/  LOP3.LUT P0, RZ, R0, 0xff, RZ, 0xc0, !PT ;  /* 0x000000ff00ff7812 */ /* 0x001fe2000780c0ff */
[----:B------:R-:W-:Y:S02]  /*d120*/  IMAD.MOV.U32 R0, RZ, RZ, 0x1 ;  /* 0x00000001ff007424 */ /* 0x000fe400078e00ff */
[----:B------:R-:W-:-:S10]  /*d130*/  IMAD.MOV.U32 R10, RZ, RZ, RZ ;  /* 0x000000ffff0a7224 */ /* 0x000fd400078e00ff */
[----:B------:R-:W-:Y:S05]  /*d140*/  @!P0 BRA `(.L_x_357) ;  /* 0x0000000c00548947 */ /* 0x000fea0003800000 */
[----:B------:R-:W0:Y:S01]  /*d150*/  S2R R3, SR_CgaCtaId ;  /* 0x0000000000037919 */ /* 0x000e220000008800 */
[----:B------:R-:W-:Y:S01]  /*d160*/  ULDC UR4, c[0x0][0x28c] ;  /* 0x0000a30000047ab9 */ /* 0x000fe20000000800 */
[----:B------:R-:W-:Y:S01]  /*d170*/  ULDC UR5, c[0x0][0x600] ;  /* 0x0001800000057ab9 */ /* 0x000fe20000000800 */
[----:B------:R-:W-:Y:S01]  /*d180*/  UIADD3 UR9, UR4, 0xf, URZ ;  /* 0x0000000f04097890 */ /* 0x000fe2000fffe03f */
[----:B------:R-:W-:Y:S01]  /*d190*/  BSSY B0, `(.L_x_357) ;  /* 0x00000d0000007945 */ /* 0x000fe20003800000 */
[----:B------:R-:W-:Y:S01]  /*d1a0*/  ULDC UR7, c[0x0][0x658] ;  /* 0x0001960000077ab9 */ /* 0x000fe20000000800 */
[----:B------:R-:W-:Y:S01]  /*d1b0*/  UMOV UR10, 0x1 ;  /* 0x00000001000a7882 */ /* 0x000fe20000000000 */
[----:B------:R-:W-:Y:S01]  /*d1c0*/  UIADD3 UR4, UR5, -0x1, URZ ;  /* 0xffffffff05047890 */ /* 0x000fe2000fffe03f */
[----:B------:R-:W-:Y:S01]  /*d1d0*/  IMAD.MOV.U32 R11, RZ, RZ, 0x1 ;  /* 0x00000001ff0b7424 */ /* 0x000fe200078e00ff */
[----:B------:R-:W-:Y:S01]  /*d1e0*/  UMOV UR8, 0xffffffff ;  /* 0xffffffff00087882 */ /* 0x000fe20000000000 */
[----:B------:R-:W-:Y:S01]  /*d1f0*/  USHF.L.U32 UR5, UR10, UR7, URZ ;  /* 0x000000070a057299 */ /* 0x000fe2000800063f */
[----:B------:R-:W-:Y:S01]  /*d200*/  IMAD.MOV.U32 R0, RZ, RZ, 0x1 ;  /* 0x00000001ff007424 */ /* 0x000fe200078e00ff */
[----:B------:R-:W-:Y:S01]  /*d210*/  USHF.R.S32.HI UR10, URZ, 0x1f, UR9 ;  /* 0x0000001f3f0a7899 */ /* 0x000fe20008011409 */
[----:B------:R-:W-:Y:S01]  /*d220*/  IMAD.MOV.U32 R10, RZ, RZ, RZ ;  /* 0x000000ffff0a7224 */ /* 0x000fe200078e00ff */
[----:B------:R-:W-:Y:S01]  /*d230*/  ULDC UR6, c[0x0][0xc] ;  /* 0x0000030000067ab9 */ /* 0x000fe20000000800 */
[----:B------:R-:W-:-:S02]  /*d240*/  USHF.L.U32 UR11, UR8, UR7, URZ ;  /* 0x00000007080b7299 */ /* 0x000fc4000800063f */
[----:B------:R-:W-:Y:S01]  /*d250*/  ULEA.HI UR10, UR10, UR9, URZ, 0x4 ;  /* 0x000000090a0a7291 */ /* 0x000fe2000f8f203f */
[----:B------:R-:W-:Y:S01]  /*d260*/  ULDC UR7, c[0x0][0x10] ;  /* 0x0000040000077ab9 */ /* 0x000fe20000000800 */
[----:B------:R-:W-:Y:S01]  /*d270*/  ULDC UR8, c[0x0][0x14] ;  /* 0x0000050000087ab9 */ /* 0x000fe20000000800 */
[----:B------:R-:W-:Y:S02]  /*d280*/  UIMAD.WIDE.U32 UR6, UR6, UR7, URZ ;  /* 0x00000007060672a5 */ /* 0x000fe4000f8e003f */
[----:B------:R-:W-:Y:S02]  /*d290*/  USHF.R.S32.HI UR18, URZ, 0x4, UR10 ;  /* 0x000000043f127899 */ /* 0x000fe4000801140a */
[----:B------:R-:W-:Y:S02]  /*d2a0*/  UIMAD.WIDE.U32 UR22, UR6, UR8, URZ ;  /* 0x00000008061672a5 */ /* 0x000fe4000f8e003f */
[----:B------:R-:W-:Y:S02]  /*d2b0*/  UIMAD UR13, UR7, UR8, URZ ;  /* 0x00000008070d72a4 */ /* 0x000fe4000f8e023f */
[----:B------:R-:W-:-:S02]  /*d2c0*/  ULOP3.LUT UR21, UR38, 0x2, URZ, 0xfc, !UPT ;  /* 0x0000000226157892 */ /* 0x000fc4000f8efc3f */
[----:B------:R-:W-:Y:S01]  /*d2d0*/  ULOP3.LUT UR19, URZ, UR11, URZ, 0x33, !UPT ;  /* 0x0000000b3f137292 */ /* 0x000fe2000f8e333f */
[----:B0-----:R-:W-:Y:S01]  /*d2e0*/  LOP3.LUT R3, R3, 0x1, RZ, 0xc0, !PT ;  /* 0x0000000103037812 */ /* 0x001fe200078ec0ff */
[----:B------:R-:W-:Y:S02]  /*d2f0*/  UIADD3 UR13, UR23, UR13, URZ ;  /* 0x0000000d170d7290 */ /* 0x000fe4000fffe03f */
[----:B------:R-:W-:Y:S01]  /*d300*/  UIADD3 UR26, UR18, 0x1, URZ ;  /* 0x00000001121a7890 */ /* 0x000fe2000fffe03f */
[----:B------:R-:W-:-:S11]  /*d310*/  ULDC.64 UR24, c[0x0][0x198] ;  /* 0x0000660000187ab9 */ /* 0x000fd60000000a00 */
.L_x_368:
[----:B------:R-:W-:-:S03]  /*d320*/  UMOV UR6, 0xffffffff ;  /* 0xffffffff00067882 */ /* 0x000fc60000000000 */
[----:B------:R-:W-:Y:S05]  /*d330*/  BRA.DIV UR6, `(.L_x_358) ;  /* 0x00000016069c7947 */ /* 0x000fea000b800000 */
[----:B------:R-:W-:-:S13]  /*d340*/  ELECT P6, URZ, PT ;  /* 0x00000000003f782f */ /* 0x000fda00038c0000 */
.L_x_392:
[----:B------:R-:W0:Y:S01]  /*d350*/  LDC R5, c[0x0][0x28c] ;  /* 0x0000a300ff057b82 */ /* 0x000e220000000800 */
[----:B------:R-:W-:Y:S01]  /*d360*/  BSSY B1, `(.L_x_359) ;  /* 0x000003b000017945 */ /* 0x000fe20003800000 */
[----:B0-----:R-:W-:-:S13]  /*d370*/  ISETP.LT.OR P6, PT, R5, 0x1, !P6 ;  /* 0x000000010500780c */ /* 0x001fda00077c1670 */
[----:B------:R-:W-:Y:S05]  /*d380*/  @P6 BRA `(.L_x_360) ;  /* 0x0000000000e06947 */ /* 0x000fea0003800000 */
[----:B------:R-:W-:Y:S02]  /*d390*/  IMAD R5, R6, 0x2, R3 ;  /* 0x0000000206057824 */ /* 0x000fe400078e0203 */
[----:B------:R-:W-:Y:S02]  /*d3a0*/  IMAD.SHL.U32 R12, R4, 0x100, RZ ;  /* 0x00000100040c7824 */ /* 0x000fe400078e00ff */
[----:B------:R-:W-:Y:S02]  /*d3b0*/  IMAD.MOV.U32 R15, RZ, RZ, RZ ;  /* 0x000000ffff0f7224 */ /* 0x000fe400078e00ff */
[----:B------:R-:W-:Y:S02]  /*d3c0*/  IMAD.U32 R18, RZ, RZ, UR26 ;  /* 0x0000001aff127e24 */ /* 0x000fe4000f8e00ff */
[----:B------:R-:W-:Y:S02]  /*d3d0*/  IMAD.MOV.U32 R4, RZ, RZ, R0 ;  /* 0x000000ffff047224 */ /* 0x000fe400078e0000 */
[----:B------:R-:W-:-:S02]  /*d3e0*/  IMAD.MOV.U32 R6, RZ, RZ, R10 ;  /* 0x000000ffff067224 */ /* 0x000fc400078e000a */
[----:B------:R-:W-:-:S07]  /*d3f0*/  IMAD R9, R5, 0x50, RZ ;  /* 0x0000005005097824 */ /* 0x000fce00078e02ff */
.L_x_363:
[----:B------:R-:W0:Y:S01]  /*d400*/  S2R R14, SR_CgaCtaId ;  /* 0x00000000000e7919 */ /* 0x000e220000008800 */
[----:B------:R-:W-:Y:S02]  /*d410*/  MOV R5, 0x400 ;  /* 0x0000040000057802 */ /* 0x000fe40000000f00 */
[----:B------:R-:W-:-:S13]  /*d420*/  LOP3.LUT P1, RZ, R2, 0x7f, RZ, 0xc0, !PT ;  /* 0x0000007f02ff7812 */ /* 0x000fda000782c0ff */
[----:B------:R-:W1:Y:S01]  /*d430*/  @!P1 LDC R7, c[0x0][0x500] ;  /* 0x00014000ff079b82 */ /* 0x000e620000000800 */
[----:B0-----:R-:W-:Y:S02]  /*d440*/  LEA R13, R14, R5, 0x18 ;  /* 0x000000050e0d7211 */ /* 0x001fe400078ec0ff */
[----:B------:R-:W-:-:S03]  /*d450*/  SHF.L.U32 R5, R4, 0x1f, RZ ;  /* 0x0000001f04057819 */ /* 0x000fc600000006ff */
[----:B------:R-:W-:-:S04]  /*d460*/  IMAD R14, R6, 0x8, R13 ;  /* 0x00000008060e7824 */ /* 0x000fc800078e020d */
[----:B------:R-:W0:Y:S02]  /*d470*/  SYNCS.PHASECHK.TRANS64.TRYWAIT P0, [R14+URZ+0x88], R5 ;  /* 0x000088050e0075a7 */ /* 0x000e24000800017f */
[----:B01----:R-:W-:Y:S05]  /*d480*/  @!P0 BRA `(.L_x_361) ;  /* 0x0000001400688947 */ /* 0x003fea0003800000 */
.L_x_393:
[----:B------:R-:W-:Y:S01]  /*d490*/  UPRMT UR6, UR21, 0x9910, URZ ;  /* 0x0000991015067896 */ /* 0x000fe2000800003f */
[----:B------:R1:W-:Y:S03]  /*d4a0*/  @!P1 SYNCS.ARRIVE.TRANS64 RZ, [R14+URZ], R7 ;  /* 0x000000070eff99a7 */ /* 0x0003e6000800003f */
[----:B------:R-:W-:-:S06]  /*d4b0*/  UISETP.NE.AND UP0, UPT, UR6, 0x2, UPT ;  /* 0x000000020600788c */ /* 0x000fcc000bf05270 */
[----:B------:R-:W-:-:S13]  /*d4c0*/  PLOP3.LUT P0, PT, PT, PT, UP0, 0x80, 0x0 ;  /* 0x000000000000781c */ /* 0x000fda0003f0f008 */
[----:B-1----:R-:W-:Y:S05]  /*d4d0*/  @P0 BRA `(.L_x_362) ;  /* 0x0000000000040947 */ /* 0x002fea0003800000 */
[----:B------:R-:W-:Y:S01]  /*d4e0*/  BPT.TRAP 0x1 ;  /* 0x000000040000795c */ /* 0x000fe20000300000 */
.L_x_362:
[----:B0-----:R-:W-:Y:S01]  /*d4f0*/  IMAD R5, R6, 0x2, R3 ;  /* 0x0000000206057824 */ /* 0x001fe200078e0203 */
[----:B------:R-:W-:Y:S01]  /*d500*/  R2UR UR9, R14 ;  /* 0x000000000e0972ca */ /* 0x000fe200000e0000 */
[--C-:B------:R-:W-:Y:S01]  /*d510*/  IMAD R7, R6, 0x2000, R13.reuse ;  /* 0x0000200006077824 */ /* 0x100fe200078e020d */
[----:B------:R-:W-:Y:S01]  /*d520*/  UIADD3 UR6, UP0, UR24, 0xf0, URZ ;  /* 0x000000f018067890 */ /* 0x000fe2000ff1e03f */
[----:B------:R-:W-:Y:S01]  /*d530*/  IMAD R5, R5, 0x500, RZ ;  /* 0x0000050005057824 */ /* 0x000fe200078e02ff */
[----:B------:R-:W-:Y:S01]  /*d540*/  R2UR UR11, R12 ;  /* 0x000000000c0b72ca */ /* 0x000fe200000e0000 */
[----:B------:R-:W-:Y:S01]  /*d550*/  VIADD R18, R18, 0xffffffff ;  /* 0xffffffff12127836 */ /* 0x000fe20000000000 */
[----:B------:R-:W-:Y:S01]  /*d560*/  R2UR UR7, R7 ;  /* 0x00000000070772ca */ /* 0x000fe200000e0000 */
[----:B------:R-:W-:Y:S01]  /*d570*/  IMAD R5, R5, 0x2, R13 ;  /* 0x0000000205057824 */ /* 0x000fe200078e020d */
[----:B------:R-:W-:Y:S01]  /*d580*/  R2UR UR10, R15 ;  /* 0x000000000f0a72ca */ /* 0x000fe200000e0000 */
[----:B------:R-:W-:Y:S01]  /*d590*/  UIADD3 UR28, UP1, UR24, 0x1f0, URZ ;  /* 0x000001f0181c7890 */ /* 0x000fe2000ff3e03f */
[----:B------:R-:W-:Y:S01]  /*d5a0*/  R2UR UR12, R8 ;  /* 0x00000000080c72ca */ /* 0x000fe200000e0000 */
[----:B------:R-:W-:Y:S01]  /*d5b0*/  VIADD R6, R6, 0x1 ;  /* 0x0000000106067836 */ /* 0x000fe20000000000 */
[----:B------:R-:W-:Y:S01]  /*d5c0*/  R2UR UR8, R5 ;  /* 0x00000000050872ca */ /* 0x000fe200000e0000 */
[----:B------:R-:W-:Y:S01]  /*d5d0*/  UIADD3.X UR29, URZ, UR25, URZ, UP1, !UPT ;  /* 0x000000193f1d7290 */ /* 0x000fe20008ffe43f */
[----:B------:R-:W-:Y:S01]  /*d5e0*/  R2UR UR20, R9 ;  /* 0x00000000091472ca */ /* 0x000fe200000e0000 */
[----:B------:R-:W-:Y:S01]  /*d5f0*/  UMOV UR14, 0x0 ;  /* 0x00000000000e7882 */ /* 0x000fe20000000000 */
[----:B------:R-:W-:Y:S01]  /*d600*/  ISETP.GT.AND P1, PT, R18, 0x1, PT ;  /* 0x000000011200780c */ /* 0x000fe20003f24270 */
[----:B------:R-:W-:Y:S01]  /*d610*/  UMOV UR15, 0x10000000 ;  /* 0x10000000000f7882 */ /* 0x000fe20000000000 */
[C---:B------:R-:W-:Y:S01]  /*d620*/  ISETP.NE.AND P0, PT, R6.reuse, 0x11, PT ;  /* 0x000000110600780c */ /* 0x040fe20003f05270 */
[----:B------:R-:W-:Y:S01]  /*d630*/  UIADD3 UR16, UR7, 0x200, URZ ;  /* 0x0000020007107890 */ /* 0x000fe2000fffe03f */
[----:B------:R-:W-:Y:S01]  /*d640*/  VIADD R15, R15, 0x10 ;  /* 0x000000100f0f7836 */ /* 0x000fe20000000000 */
[----:B------:R-:W-:Y:S01]  /*d650*/  UIADD3.X UR7, URZ, UR25, URZ, UP0, !UPT ;  /* 0x000000193f077290 */ /* 0x000fe200087fe43f */
[----:B------:R-:W-:Y:S01]  /*d660*/  SEL R5, RZ, 0x1, P0 ;  /* 0x00000001ff057807 */ /* 0x000fe20000000000 */
[----:B------:R-:W-:Y:S01]  /*d670*/  UMOV UR27, 0x30000 ;  /* 0x00030000001b7882 */ /* 0x000fe20000000000 */
[----:B------:R-:W-:Y:S01]  /*d680*/  SEL R6, R6, RZ, P0 ;  /* 0x000000ff06067207 */ /* 0x000fe20000000000 */
[----:B------:R-:W-:Y:S01]  /*d690*/  UIADD3 UR17, UR8, 0x22200, URZ ;  /* 0x0002220008117890 */ /* 0x000fe2000fffe03f */
[----:B------:R-:W-:-:S02]  /*d6a0*/  LOP3.LUT R4, R4, R5, RZ, 0x3c, !PT ;  /* 0x0000000504047212 */ /* 0x000fc400078e3cff */
[----:B------:R-:W-:Y:S02]  /*d6b0*/  UMOV UR8, UR16 ;  /* 0x0000001000087c82 */ /* 0x000fe40008000000 */
[----:B------:R0:W-:Y:S02]  /*d6c0*/  UTMALDG.3D [UR8], [UR6], desc[UR14] ;  /* 0x00000e08060075b4 */ /* 0x0001e40008011000 */
[----:B0-----:R-:W-:Y:S01]  /*d6d0*/  UMOV UR8, UR17 ;  /* 0x0000001100087c82 */ /* 0x001fe20008000000 */
[----:B------:R-:W-:Y:S02]  /*d6e0*/  UMOV UR11, UR20 ;  /* 0x00000014000b7c82 */ /* 0x000fe40008000000 */
[----:B------:R0:W-:Y:S02]  /*d6f0*/  UTMALDG.3D.MULTICAST [UR8], [UR28], UR27, desc[UR14] ;  /* 0x00000e081c0073b4 */ /* 0x0001e4000801181b */
[----:B0-----:R-:W-:Y:S05]  /*d700*/  @P1 BRA `(.L_x_363) ;  /* 0xfffffffc003c1947 */ /* 0x001fea000383ffff */
.L_x_360:
[----:B------:R-:W-:Y:S05]  /*d710*/  BSYNC B1 ;  /* 0x0000000000017941 */ /* 0x000fea0003800000 */
.L_x_359:
[----:B------:R-:W-:Y:S01]  /*d720*/  LOP3.LUT P1, RZ, R11, 0xff, RZ, 0xc0, !PT ;  /* 0x000000ff0bff7812 */ /* 0x000fe2000782c0ff */
[----:B------:R-:W-:Y:S01]  /*d730*/  VIADD R10, R10, UR18 ;  /* 0x000000120a0a7c36 */ /* 0x000fe20008000000 */
[----:B------:R-:W-:Y:S01]  /*d740*/  ULDC.64 UR6, c[0x0][0x650] ;  /* 0x0001940000067ab9 */ /* 0x000fe20000000a00 */
[----:B------:R-:W-:Y:S01]  /*d750*/  IMAD.U32 R7, RZ, RZ, UR18 ;  /* 0x00000012ff077e24 */ /* 0x000fe2000f8e00ff */
[----:B------:R-:W-:Y:S01]  /*d760*/  UISETP.GE.U32.AND UP0, UPT, UR18, 0x11, UPT ;  /* 0x000000111200788c */ /* 0x000fe2000bf06070 */
[----:B------:R-:W-:Y:S01]  /*d770*/  BSSY B1, `(.L_x_364) ;  /* 0x000006f000017945 */ /* 0x000fe20003800000 */
[----:B------:R-:W-:Y:S01]  /*d780*/  ISETP.GT.U32.AND P0, PT, R10, 0x10, PT ;  /* 0x000000100a00780c */ /* 0x000fe20003f04070 */
[----:B------:R-:W-:Y:S01]  /*d790*/  IMAD.MOV.U32 R8, RZ, RZ, -0x1 ;  /* 0xffffffffff087424 */ /* 0x000fe200078e00ff */
[----:B------:R-:W-:Y:S02]  /*d7a0*/  PRMT R11, RZ, 0x7610, R11 ;  /* 0x00007610ff0b7816 */ /* 0x000fe4000000000b */
[----:B------:R-:W-:-:S02]  /*d7b0*/  ISETP.LT.U32.AND P0, PT, R7, 0x11, P0 ;  /* 0x000000110700780c */ /* 0x000fc40000701070 */
[----:B------:R-:W-:Y:S01]  /*d7c0*/  PLOP3.LUT P2, PT, PT, PT, UP0, 0x80, 0x0 ;  /* 0x000000000000781c */ /* 0x000fe20003f4f008 */
[----:B------:R-:W0:Y:S01]  /*d7d0*/  @P1 S2R R5, SR_CgaCtaId ;  /* 0x0000000000051919 */ /* 0x000e220000008800 */
[----:B------:R-:W-:-:S04]  /*d7e0*/  @P1 MOV R4, 0x400 ;  /* 0x0000040000041802 */ /* 0x000fc80000000f00 */
[----:B0-----:R-:W-:Y:S01]  /*d7f0*/  @P1 LEA R6, R5, R4, 0x18 ;  /* 0x0000000405061211 */ /* 0x001fe200078ec0ff */
[----:B------:R-:W-:-:S03]  /*d800*/  IMAD.WIDE.U32 R4, R10, -0xf0f0f0f, RZ ;  /* 0xf0f0f0f10a047825 */ /* 0x000fc600078e00ff */
[----:B------:R0:W-:Y:S01]  /*d810*/  @P1 SYNCS.ARRIVE.TRANS64.A1T0 RZ, [R6+URZ+0x128], RZ ;  /* 0x000128ff06ff19a7 */ /* 0x0001e2000810003f */
[----:B------:R-:W-:Y:S01]  /*d820*/  IADD3 R16, P1, R16, UR22, RZ ;  /* 0x0000001610107c10 */ /* 0x000fe2000ff3e0ff */
[----:B------:R-:W-:Y:S01]  /*d830*/  IMAD.MOV.U32 R4, RZ, RZ, -0x1 ;  /* 0xffffffffff047424 */ /* 0x000fe200078e00ff */
[----:B------:R-:W-:Y:S02]  /*d840*/  SHF.R.U32.HI R7, RZ, 0x4, R5 ;  /* 0x00000004ff077819 */ /* 0x000fe40000011605 */
[----:B------:R-:W-:Y:S02]  /*d850*/  SEL R5, RZ, 0x1, !P0 ;  /* 0x00000001ff057807 */ /* 0x000fe40004000000 */
[----:B------:R-:W-:Y:S01]  /*d860*/  IADD3.X R17, R17, UR13, RZ, P1, !PT ;  /* 0x0000000d11117c10 */ /* 0x000fe20008ffe4ff */
[----:B------:R-:W-:Y:S01]  /*d870*/  IMAD R10, R7, -0x11, R10 ;  /* 0xffffffef070a7824 */ /* 0x000fe200078e020a */
[----:B------:R-:W-:Y:S01]  /*d880*/  ISETP.GE.U32.AND P0, PT, R16, UR6, PT ;  /* 0x0000000610007c0c */ /* 0x000fe2000bf06070 */
[----:B0-----:R-:W-:Y:S01]  /*d890*/  IMAD.MOV.U32 R6, RZ, RZ, -0x1 ;  /* 0xffffffffff067424 */ /* 0x001fe200078e00ff */
[----:B------:R-:W-:-:S02]  /*d8a0*/  LOP3.LUT R0, R0, R5, RZ, 0x3c, !PT ;  /* 0x0000000500007212 */ /* 0x000fc400078e3cff */
[----:B------:R-:W-:Y:S02]  /*d8b0*/  ISETP.GE.U32.AND.EX P0, PT, R17, UR7, PT, P0 ;  /* 0x0000000711007c0c */ /* 0x000fe4000bf06100 */
[----:B------:R-:W-:Y:S02]  /*d8c0*/  @P2 LOP3.LUT R0, R0, 0x1, R7, 0x78, !PT ;  /* 0x0000000100002812 */ /* 0x000fe400078e7807 */
[----:B------:R-:W-:-:S09]  /*d8d0*/  PRMT R5, RZ, 0x7610, R5 ;  /* 0x00007610ff057816 */ /* 0x000fd20000000005 */
[----:B------:R-:W-:Y:S05]  /*d8e0*/  @P0 BRA `(.L_x_365) ;  /* 0x00000004005c0947 */ /* 0x000fea0003800000 */
[----:B------:R-:W-:Y:S01]  /*d8f0*/  ULDC.64 UR6, c[0x0][0x628] ;  /* 0x00018a0000067ab9 */ /* 0x000fe20000000a00 */
[----:B------:R-:W0:Y:S01]  /*d900*/  S2R R13, SR_CTAID.X ;  /* 0x00000000000d7919 */ /* 0x000e220000002500 */
[----:B------:R-:W-:Y:S01]  /*d910*/  ISETP.NE.U32.AND P0, PT, RZ, UR6, PT ;  /* 0x00000006ff007c0c */ /* 0x000fe2000bf05070 */
[----:B------:R-:W-:Y:S01]  /*d920*/  ULDC UR9, c[0x0][0x630] ;  /* 0x00018c0000097ab9 */ /* 0x000fe20000000800 */
[----:B------:R-:W-:Y:S01]  /*d930*/  IMAD.MOV.U32 R4, RZ, RZ, R16 ;  /* 0x000000ffff047224 */ /* 0x000fe200078e0010 */
[----:B------:R-:W1:Y:S01]  /*d940*/  S2R R12, SR_CTAID.Y ;  /* 0x00000000000c7919 */ /* 0x000e620000002600 */
[----:B------:R-:W-:Y:S01]  /*d950*/  ISETP.NE.AND.EX P0, PT, RZ, UR7, PT, P0 ;  /* 0x00000007ff007c0c */ /* 0x000fe2000bf05300 */
[----:B------:R-:W-:-:S12]  /*d960*/  IMAD.MOV.U32 R5, RZ, RZ, R17 ;  /* 0x000000ffff057224 */ /* 0x000fd800078e0011 */
[----:B------:R-:W-:Y:S05]  /*d970*/  @!P0 BRA `(.L_x_366) ;  /* 0x0000000000288947 */ /* 0x000fea0003800000 */
[----:B------:R-:W-:Y:S02]  /*d980*/  ULDC UR8, c[0x0][0x634] ;  /* 0x00018d0000087ab9 */ /* 0x000fe40000000800 */
[----:B------:R-:W-:-:S05]  /*d990*/  IADD3 R9, P0, R16, UR8, RZ ;  /* 0x0000000810097c10 */ /* 0x000fca000ff1e0ff */
[----:B------:R-:W-:-:S04]  /*d9a0*/  IMAD.X R15, RZ, RZ, R17, P0 ;  /* 0x000000ffff0f7224 */ /* 0x000fc800000e0611 */
[----:B------:R-:W-:-:S04]  /*d9b0*/  IMAD.WIDE.U32 R6, R15, UR6, RZ ;  /* 0x000000060f067c25 */ /* 0x000fc8000f8e00ff */
[----:B------:R-:W-:-:S04]  /*d9c0*/  IMAD.WIDE.U32 R6, P0, R9, UR7, R6 ;  /* 0x0000000709067c25 */ /* 0x000fc8000f800006 */
[----:B------:R-:W-:-:S04]  /*d9d0*/  IMAD.WIDE.U32 R8, R9, UR6, RZ ;  /* 0x0000000609087c25 */ /* 0x000fc8000f8e00ff */
[----:B------:R-:W-:Y:S01]  /*d9e0*/  IMAD.X R5, RZ, RZ, RZ, P0 ;  /* 0x000000ffff057224 */ /* 0x000fe200000e06ff */
[----:B------:R-:W-:Y:S01]  /*d9f0*/  IADD3 RZ, P0, R9, R6, RZ ;  /* 0x0000000609ff7210 */ /* 0x000fe20007f1e0ff */
[----:B------:R-:W-:-:S04]  /*da00*/  IMAD.MOV.U32 R4, RZ, RZ, R7 ;  /* 0x000000ffff047224 */ /* 0x000fc800078e0007 */
[----:B------:R-:W-:-:S08]  /*da10*/  IMAD.WIDE.U32.X R4, R15, UR7, R4, P0 ;  /* 0x000000070f047c25 */ /* 0x000fd000080e0404 */
.L_x_366:
[--C-:B------:R-:W-:Y:S01]  /*da20*/  SHF.R.U64 R8, R4, UR9, R5.reuse ;  /* 0x0000000904087c19 */ /* 0x100fe20008001205 */
[----:B------:R-:W-:Y:S01]  /*da30*/  ULDC.64 UR6, c[0x0][0x620] ;  /* 0x0001880000067ab9 */ /* 0x000fe20000000a00 */
[----:B------:R-:W-:Y:S01]  /*da40*/  SHF.R.U32.HI R4, RZ, UR9, R5 ;  /* 0x00000009ff047c19 */ /* 0x000fe20008011605 */
[----:B------:R-:W2:Y:S01]  /*da50*/  LDC R20, c[0x0][0x144] ;  /* 0x00005100ff147b82 */ /* 0x000ea20000000800 */
[----:B------:R-:W-:Y:S01]  /*da60*/  IADD3 R7, P0, RZ, -R8, RZ ;  /* 0x80000008ff077210 */ /* 0x000fe20007f1e0ff */
[----:B------:R-:W-:Y:S01]  /*da70*/  ULDC.64 UR10, c[0x0][0x640] ;  /* 0x00019000000a7ab9 */ /* 0x000fe20000000a00 */
[----:B------:R-:W-:Y:S01]  /*da80*/  ULDC UR8, c[0x0][0x608] ;  /* 0x0001820000087ab9 */ /* 0x000fe20000000800 */
[----:B------:R-:W-:Y:S02]  /*da90*/  UISETP.NE.AND UP0, UPT, UR39, URZ, UPT ;  /* 0x0000003f2700728c */ /* 0x000fe4000bf05270 */
[----:B------:R-:W-:Y:S01]  /*daa0*/  IMAD.X R4, RZ, RZ, ~R4, P0 ;  /* 0x000000ffff047224 */ /* 0x000fe200000e0e04 */
[----:B------:R-:W-:Y:S01]  /*dab0*/  ISETP.NE.U32.AND P0, PT, RZ, UR10, PT ;  /* 0x0000000aff007c0c */ /* 0x000fe2000bf05070 */
[----:B------:R-:W3:Y:S02]  /*dac0*/  LDC R15, c[0x0][0x148] ;  /* 0x00005200ff0f7b82 */ /* 0x000ee40000000800 */
[----:B------:R-:W-:Y:S01]  /*dad0*/  IMAD R6, R4, UR6, RZ ;  /* 0x0000000604067c24 */ /* 0x000fe2000f8e02ff */
[----:B------:R-:W-:Y:S01]  /*dae0*/  ISETP.NE.AND.EX P0, PT, RZ, UR11, PT, P0 ;  /* 0x0000000bff007c0c */ /* 0x000fe2000bf05300 */
[----:B------:R-:W-:Y:S01]  /*daf0*/  IMAD.WIDE.U32 R4, R7, UR6, R16 ;  /* 0x0000000607047c25 */ /* 0x000fe2000f8e0010 */
[----:B------:R-:W-:Y:S01]  /*db00*/  ULDC UR6, c[0x0][0x150] ;  /* 0x0000540000067ab9 */ /* 0x000fe20000000800 */
[----:B------:R-:W-:-:S02]  /*db10*/  PLOP3.LUT P2, PT, PT, PT, UP0, 0x80, 0x0 ;  /* 0x000000000000781c */ /* 0x000fc40003f4f008 */
[----:B------:R-:W-:Y:S01]  /*db20*/  IMAD R7, R7, UR7, R6 ;  /* 0x0000000707077c24 */ /* 0x000fe2000f8e0206 */
[----:B0-----:R-:W-:Y:S01]  /*db30*/  I2FP.F32.U32 R6, R13 ;  /* 0x0000000d00067245 */ /* 0x001fe20000201000 */
[----:B------:R-:W-:Y:S02]  /*db40*/  ULDC UR7, c[0x0][0x154] ;  /* 0x0000550000077ab9 */ /* 0x000fe40000000800 */
[----:B------:R-:W-:Y:S02]  /*db50*/  IMAD.IADD R5, R5, 0x1, R7 ;  /* 0x0000000105057824 */ /* 0x000fe400078e0207 */
[----:B------:R-:W-:Y:S01]  /*db60*/  FMUL R6, R6, UR6 ;  /* 0x0000000606067c20 */ /* 0x000fe20008400000 */
[----:B------:R-:W-:Y:S02]  /*db70*/  ULDC UR6, c[0x0][0x618] ;  /* 0x0001860000067ab9 */ /* 0x000fe40000000800 */
[--C-:B------:R-:W-:Y:S02]  /*db80*/  SHF.R.U64 R9, R4, UR6, R5.reuse ;  /* 0x0000000604097c19 */ /* 0x100fe40008001205 */
[----:B-1----:R-:W-:Y:S01]  /*db90*/  I2FP.F32.U32 R4, R12 ;  /* 0x0000000c00047245 */ /* 0x002fe20000201000 */
[----:B------:R-:W0:Y:S04]  /*dba0*/  F2I.U32.TRUNC.NTZ R6, R6 ;  /* 0x0000000600067305 */ /* 0x000e28000020f000 */
[----:B------:R-:W-:Y:S01]  /*dbb0*/  FMUL R7, R4, UR7 ;  /* 0x0000000704077c20 */ /* 0x000fe20008400000 */
[----:B------:R-:W-:Y:S01]  /*dbc0*/  SHF.R.U32.HI R4, RZ, UR6, R5 ;  /* 0x00000006ff047c19 */ /* 0x000fe20008011605 */
[----:B------:R-:W-:-:S02]  /*dbd0*/  ULDC UR6, c[0x0][0x658] ;  /* 0x0001960000067ab9 */ /* 0x000fc40000000800 */
[----:B------:R1:W4:Y:S01]  /*dbe0*/  F2I.U32.TRUNC.NTZ R19, R7 ;  /* 0x0000000700137305 */ /* 0x000322000020f000 */
[--C-:B------:R-:W-:Y:S02]  /*dbf0*/  SHF.R.U64 R18, R9, UR8, R4.reuse ;  /* 0x0000000809127c19 */ /* 0x100fe40008001204 */
[----:B------:R-:W-:Y:S01]  /*dc00*/  SHF.R.U32.HI R5, RZ, UR8, R4 ;  /* 0x00000008ff057c19 */ /* 0x000fe20008011604 */
[----:B0-----:R-:W-:-:S03]  /*dc10*/  IMAD.MOV R4, RZ, RZ, -R6 ;  /* 0x000000ffff047224 */ /* 0x001fc600078e0a06 */
[--C-:B------:R-:W-:Y:S02]  /*dc20*/  SHF.R.U64 R14, R18, UR6, R5.reuse ;  /* 0x00000006120e7c19 */ /* 0x100fe40008001205 */
[----:B------:R-:W-:Y:S01]  /*dc30*/  SHF.R.U32.HI R6, RZ, UR6, R5 ;  /* 0x00000006ff067c19 */ /* 0x000fe20008011605 */
[----:B--2---:R-:W-:Y:S02]  /*dc40*/  IMAD R21, R20, R4, R13 ;  /* 0x0000000414157224 */ /* 0x004fe400078e020d */
[----:B------:R-:W-:Y:S02]  /*dc50*/  IMAD.MOV.U32 R4, RZ, RZ, R14 ;  /* 0x000000ffff047224 */ /* 0x000fe400078e000e */
[----:B------:R-:W-:Y:S01]  /*dc60*/  IMAD.MOV.U32 R5, RZ, RZ, R6 ;  /* 0x000000ffff057224 */ /* 0x000fe200078e0006 */
[----:B-1--4-:R-:W-:Y:S06]  /*dc70*/  @!P0 BRA `(.L_x_367) ;  /* 0x0000000000288947 */ /* 0x012fec0003800000 */
[----:B------:R-:W-:Y:S02]  /*dc80*/  ULDC UR6, c[0x0][0x64c] ;  /* 0x0001930000067ab9 */ /* 0x000fe40000000800 */
[----:B------:R-:W-:-:S05]  /*dc90*/  IADD3 R5, P0, R14, UR6, RZ ;  /* 0x000000060e057c10 */ /* 0x000fca000ff1e0ff */
[----:B------:R-:W-:-:S04]  /*dca0*/  IMAD.X R13, RZ, RZ, R6, P0 ;  /* 0x000000ffff0d7224 */ /* 0x000fc800000e0606 */
[----:B------:R-:W-:-:S04]  /*dcb0*/  IMAD.WIDE.U32 R6, R13, UR10, RZ ;  /* 0x0000000a0d067c25 */ /* 0x000fc8000f8e00ff */
[----:B------:R-:W-:-:S04]  /*dcc0*/  IMAD.WIDE.U32 R6, P0, R5, UR11, R6 ;  /* 0x0000000b05067c25 */ /* 0x000fc8000f800006 */
[----:B------:R-:W-:-:S04]  /*dcd0*/  IMAD.WIDE.U32 R4, R5, UR10, RZ ;  /* 0x0000000a05047c25 */ /* 0x000fc8000f8e00ff */
[----:B------:R-:W-:Y:S01]  /*dce0*/  IMAD.MOV.U32 R4, RZ, RZ, R7 ;  /* 0x000000ffff047224 */ /* 0x000fe200078e0007 */
[----:B------:R-:W-:Y:S01]  /*dcf0*/  IADD3 RZ, P1, R5, R6, RZ ;  /* 0x0000000605ff7210 */ /* 0x000fe20007f3e0ff */
[----:B------:R-:W-:-:S04]  /*dd00*/  IMAD.X R5, RZ, RZ, RZ, P0 ;  /* 0x000000ffff057224 */ /* 0x000fc800000e06ff */
[----:B------:R-:W-:-:S08]  /*dd10*/  IMAD.WIDE.U32.X R4, R13, UR11, R4, P1 ;  /* 0x0000000b0d047c25 */ /* 0x000fd000088e0404 */
.L_x_367:
[----:B------:R-:W-:Y:S01]  /*dd20*/  ULDC UR6, c[0x0][0x648] ;  /* 0x0001920000067ab9 */ /* 0x000fe20000000800 */
[----:B------:R-:W-:Y:S01]  /*dd30*/  LOP3.LUT R18, R18, UR19, RZ, 0xc0, !PT ;  /* 0x0000001312127c12 */ /* 0x000fe2000f8ec0ff */
[----:B------:R-:W-:Y:S01]  /*dd40*/  IMAD.MOV R19, RZ, RZ, -R19 ;  /* 0x000000ffff137224 */ /* 0x000fe200078e0a13 */
[----:B------:R-:W-:Y:S01]  /*dd50*/  SHF.R.U64 R5, R4, UR6, R5 ;  /* 0x0000000604057c19 */ /* 0x000fe20008001205 */
[----:B------:R-:W-:Y:S01]  /*dd60*/  ULDC UR6, c[0x0][0x638] ;  /* 0x00018e0000067ab9 */ /* 0x000fe20000000800 */
[----:B------:R-:W-:Y:S01]  /*dd70*/  UISETP.NE.AND UP0, UPT, UR39, URZ, UPT ;  /* 0x0000003f2700728c */ /* 0x000fe2000bf05270 */
[----:B------:R-:W-:Y:S01]  /*dd80*/  LOP3.LUT R9, R9, UR4, RZ, 0xc0, !PT ;  /* 0x0000000409097c12 */ /* 0x000fe2000f8ec0ff */
[----:B---3--:R-:W-:Y:S01]  /*dd90*/  @P2 IMAD R21, R15, R19, R12 ;  /* 0x000000130f152224 */ /* 0x008fe200078e020c */
[----:B------:R-:W-:Y:S01]  /*dda0*/  ULDC UR7, c[0x0][0x610] ;  /* 0x0001840000077ab9 */ /* 0x000fe20000000800 */
[----:B------:R-:W-:Y:S02]  /*ddb0*/  IMAD.MOV R7, RZ, RZ, -R5 ;  /* 0x000000ffff077224 */ /* 0x000fe400078e0a05 */
[----:B------:R-:W-:Y:S01]  /*ddc0*/  IMAD R4, R5, UR5, R18 ;  /* 0x0000000505047c24 */ /* 0x000fe2000f8e0212 */
[----:B------:R-:W-:Y:S01]  /*ddd0*/  PLOP3.LUT P0, PT, PT, PT, UP0, 0x40, 0x0 ;  /* 0x000000000000781c */ /* 0x000fe20003f0e808 */
[----:B------:R-:W-:Y:S01]  /*dde0*/  IMAD R14, R7, UR6, R14 ;  /* 0x00000006070e7c24 */ /* 0x000fe2000f8e020e */
[----:B------:R-:W-:Y:S01]  /*ddf0*/  ULDC UR6, c[0x0][0x600] ;  /* 0x0001800000067ab9 */ /* 0x000fe20000000800 */
[----:B------:R-:W-:Y:S01]  /*de00*/  IMAD R4, R4, UR7, R21 ;  /* 0x0000000704047c24 */ /* 0x000fe2000f8e0215 */
[----:B------:R-:W-:Y:S01]  /*de10*/  PLOP3.LUT P1, PT, PT, PT, UP0, 0x40, 0x0 ;  /* 0x000000000000781c */ /* 0x000fe20003f2e808 */
[----:B------:R-:W-:-:S02]  /*de20*/  IMAD R7, R14, UR6, R9 ;  /* 0x000000060e077c24 */ /* 0x000fc4000f8e0209 */
[----:B------:R-:W-:-:S03]  /*de30*/  IMAD.MOV.U32 R5, RZ, RZ, 0x1 ;  /* 0x00000001ff057424 */ /* 0x000fc600078e00ff */
[----:B------:R-:W-:Y:S02]  /*de40*/  SEL R6, R7, R4, P0 ;  /* 0x0000000407067207 */ /* 0x000fe40000000000 */
[----:B------:R-:W-:-:S07]  /*de50*/  SEL R4, R4, R7, P1 ;  /* 0x0000000704047207 */ /* 0x000fce0000800000 */
.L_x_365:
[----:B------:R-:W-:Y:S05]  /*de60*/  BSYNC B1 ;  /* 0x0000000000017941 */ /* 0x000fea0003800000 */
.L_x_364:
[----:B------:R-:W-:-:S13]  /*de70*/  LOP3.LUT P0, RZ, R5, 0xff, RZ, 0xc0, !PT ;  /* 0x000000ff05ff7812 */ /* 0x000fda000780c0ff */
[----:B------:R-:W-:Y:S05]  /*de80*/  @P0 BRA `(.L_x_368) ;  /* 0xfffffff400240947 */ /* 0x000fea000383ffff */
[----:B------:R-:W-:Y:S05]  /*de90*/  BSYNC B0 ;  /* 0x0000000000007941 */ /* 0x000fea0003800000 */
.L_x_357:
[----:B------:R-:W-:-:S03]  /*dea0*/  UMOV UR6, 0xffffffff ;  /* 0xffffffff00067882 */ /* 0x000fc60000000000 */
[----:B------:R-:W-:Y:S05]  /*deb0*/  BRA.DIV UR6, `(.L_x_369) ;  /* 0x0000000a06f07947 */ /* 0x000fea000b800000 */
[----:B------:R-:W-:-:S13]  /*dec0*/  ELECT P6, URZ, PT ;  /* 0x00000000003f782f */ /* 0x000fda00038c0000 */
.L_x_396:
[----:B------:R-:W-:Y:S04]  /*ded0*/  BSSY B0, `(.L_x_370) ;  /* 0x00000a1000007945 */ /* 0x000fe80003800000 */
[----:B------:R-:W-:Y:S05]  /*dee0*/  @!P6 BRA `(.L_x_371) ;  /* 0x00000008007ce947 */ /* 0x000fea0003800000 */
[----:B------:R-:W-:-:S04]  /*def0*/  ULOP3.LUT UR6, UR38, 0x2, URZ, 0xfc, !UPT ;  /* 0x0000000226067892 */ /* 0x000fc8000f8efc3f */
[----:B------:R-:W-:-:S06]  /*df00*/  UISETP.NE.AND UP0, UPT, UR6, 0x3, UPT ;  /* 0x000000030600788c */ /* 0x000fcc000bf05270 */
[----:B------:R-:W-:-:S13]  /*df10*/  PLOP3.LUT P0, PT, PT, PT, UP0, 0x80, 0x0 ;  /* 0x000000000000781c */ /* 0x000fda0003f0f008 */
[----:B------:R-:W-:Y:S05]  /*df20*/  @!P0 BRA `(.L_x_372) ;  /* 0x0000000000048947 */ /* 0x000fea0003800000 */
[----:B------:R-:W-:Y:S01]  /*df30*/  BPT.TRAP 0x1 ;  /* 0x000000040000795c */ /* 0x000fe20000300000 */
.L_x_372:
[----:B------:R-:W0:Y:S01]  /*df40*/  S2R R3, SR_CgaCtaId ;  /* 0x0000000000037919 */ /* 0x000e220000008800 */
[----:B------:R-:W-:-:S04]  /*df50*/  MOV R2, 0x400 ;  /* 0x0000040000027802 */ /* 0x000fc80000000f00 */
[----:B0-----:R-:W-:Y:S02]  /*df60*/  LEA R3, R3, R2, 0x18 ;  /* 0x0000000203037211 */ /* 0x001fe400078ec0ff */
[----:B------:R-:W-:-:S03]  /*df70*/  SHF.L.U32 R2, R0, 0x1f, RZ ;  /* 0x0000001f00027819 */ /* 0x000fc600000006ff */
[----:B------:R-:W-:-:S04]  /*df80*/  VIADD R3, R3, 0x88 ;  /* 0x0000008803037836 */ /* 0x000fc80000000000 */
[C---:B------:R-:W-:Y:S02]  /*df90*/  IMAD R7, R10.reuse, 0x8, R3 ;  /* 0x000000080a077824 */ /* 0x040fe400078e0203 */
[----:B------:R-:W-:Y:S02]  /*dfa0*/  VIADD R10, R10, 0x1 ;  /* 0x000000010a0a7836 */ /* 0x000fe40000000000 */
[----:B------:R-:W0:Y:S03]  /*dfb0*/  SYNCS.PHASECHK.TRANS64.TRYWAIT P0, [R7+URZ], R2 ;  /* 0x00000002070075a7 */ /* 0x000e26000800017f */
[----:B------:R-:W-:-:S04]  /*dfc0*/  ISETP.NE.AND P1, PT, R10, 0x11, PT ;  /* 0x000000110a00780c */ /* 0x000fc80003f25270 */
[----:B------:R-:W-:Y:S02]  /*dfd0*/  SEL R5, RZ, 0x1, P1 ;  /* 0x00000001ff057807 */ /* 0x000fe40000800000 */
[----:B------:R-:W-:Y:S02]  /*dfe0*/  SEL R10, R10, RZ, P1 ;  /* 0x000000ff0a0a7207 */ /* 0x000fe40000800000 */
[----:B------:R-:W-:-:S03]  /*dff0*/  LOP3.LUT R5, R0, R5, RZ, 0x3c, !PT ;  /* 0x0000000500057212 */ /* 0x000fc600078e3cff */
[----:B------:R-:W-:Y:S01]  /*e000*/  IMAD R9, R10, 0x8, R3 ;  /* 0x000000080a097824 */ /* 0x000fe200078e0203 */
[----:B------:R-:W-:Y:S01]  /*e010*/  SHF.L.U32 R4, R5, 0x1f, RZ ;  /* 0x0000001f05047819 */ /* 0x000fe200000006ff */
[----:B0-----:R-:W-:Y:S06]  /*e020*/  @!P0 BRA `(.L_x_373) ;  /* 0x0000000800b48947 */ /* 0x001fec0003800000 */
.L_x_397:
[----:B------:R-:W1:Y:S01]  /*e030*/  SYNCS.PHASECHK.TRANS64.TRYWAIT P0, [R9+URZ], R4 ;  /* 0x00000004090075a7 */ /* 0x000e62000800017f */
[----:B------:R-:W-:-:S05]  /*e040*/  VIADD R0, R10, 0x1 ;  /* 0x000000010a007836 */ /* 0x000fca0000000000 */
[----:B------:R-:W-:-:S04]  /*e050*/  ISETP.NE.AND P1, PT, R0, 0x11, PT ;  /* 0x000000110000780c */ /* 0x000fc80003f25270 */
[----:B0-----:R-:W-:Y:S02]  /*e060*/  SEL R2, RZ, 0x1, P1 ;  /* 0x00000001ff027807 */ /* 0x001fe40000800000 */
[----:B------:R-:W-:Y:S02]  /*e070*/  SEL R0, R0, RZ, P1 ;  /* 0x000000ff00007207 */ /* 0x000fe40000800000 */
[----:B------:R-:W-:-:S03]  /*e080*/  LOP3.LUT R7, R5, R2, RZ, 0x3c, !PT ;  /* 0x0000000205077212 */ /* 0x000fc600078e3cff */
[----:B------:R-:W-:Y:S01]  /*e090*/  IMAD R6, R0, 0x8, R3 ;  /* 0x0000000800067824 */ /* 0x000fe200078e0203 */
[----:B------:R-:W-:Y:S01]  /*e0a0*/  SHF.L.U32 R5, R7, 0x1f, RZ ;  /* 0x0000001f07057819 */ /* 0x000fe200000006ff */
[----:B-1----:R-:W-:Y:S06]  /*e0b0*/  @!P0 BRA `(.L_x_374) ;  /* 0x0000000800a48947 */ /* 0x002fec0003800000 */
.L_x_398:
[----:B------:R-:W1:Y:S01]  /*e0c0*/  SYNCS.PHASECHK.TRANS64.TRYWAIT P0, [R6+URZ], R5 ;  /* 0x00000005060075a7 */ /* 0x000e62000800017f */
[----:B------:R-:W-:-:S05]  /*e0d0*/  VIADD R0, R0, 0x1 ;  /* 0x0000000100007836 */ /* 0x000fca0000000000 */
[----:B------:R-:W-:-:S04]  /*e0e0*/  ISETP.NE.AND P1, PT, R0, 0x11, PT ;  /* 0x000000110000780c */ /* 0x000fc80003f25270 */
[----:B------:R-:W-:Y:S02]  /*e0f0*/  SEL R2, RZ, 0x1, P1 ;  /* 0x00000001ff027807 */ /* 0x000fe40000800000 */
[----:B------:R-:W-:Y:S02]  /*e100*/  SEL R0, R0, RZ, P1 ;  /* 0x000000ff00007207 */ /* 0x000fe40000800000 */
[----:B------:R-:W-:-:S03]  /*e110*/  LOP3.LUT R7, R7, R2, RZ, 0x3c, !PT ;  /* 0x0000000207077212 */ /* 0x000fc600078e3cff */
[----:B0-----:R-:W-:Y:S01]  /*e120*/  IMAD R9, R0, 0x8, R3 ;  /* 0x0000000800097824 */ /* 0x001fe200078e0203 */
[----:B------:R-:W-:Y:S01]  /*e130*/  SHF.L.U32 R4, R7, 0x1f, RZ ;  /* 0x0000001f07047819 */ /* 0x000fe200000006ff */
[----:B-1----:R-:W-:Y:S06]  /*e140*/  @!P0 BRA `(.L_x_375) ;  /* 0x0000000800948947 */ /* 0x002fec0003800000 */
.L_x_399:
        /* <DEDUP_REMOVED lines=9> */
.L_x_400:
        /* <DEDUP_REMOVED lines=9> */
.L_x_401:
        /* <DEDUP_REMOVED lines=9> */
.L_x_402:
        /* <DEDUP_REMOVED lines=9> */
.L_x_403:
        /* <DEDUP_REMOVED lines=9> */
.L_x_404:
        /* <DEDUP_REMOVED lines=9> */
.L_x_405:
        /* <DEDUP_REMOVED lines=9> */
.L_x_406:
        /* <DEDUP_REMOVED lines=9> */
.L_x_407:
        /* <DEDUP_REMOVED lines=9> */
.L_x_408:
        /* <DEDUP_REMOVED lines=9> */
.L_x_409:
        /* <DEDUP_REMOVED lines=9> */
.L_x_410:
        /* <DEDUP_REMOVED lines=9> */
.L_x_411:
[----:B------:R-:W1:Y:S01]  /*e810*/  SYNCS.PHASECHK.TRANS64.TRYWAIT P0, [R9+URZ], R4 ;  /* 0x00000004090075a7 */ /* 0x000e62000800017f */
[----:B------:R-:W-:-:S05]  /*e820*/  VIADD R0, R0, 0x1 ;  /* 0x0000000100007836 */ /* 0x000fca0000000000 */
[----:B------:R-:W-:-:S04]  /*e830*/  ISETP.NE.AND P1, PT, R0, 0x11, PT ;  /* 0x000000110000780c */ /* 0x000fc80003f25270 */
[----:B------:R-:W-:Y:S02]  /*e840*/  SEL R2, RZ, 0x1, P1 ;  /* 0x00000001ff027807 */ /* 0x000fe40000800000 */
[----:B------:R-:W-:Y:S02]  /*e850*/  SEL R0, R0, RZ, P1 ;  /* 0x000000ff00007207 */ /* 0x000fe40000800000 */
[----:B------:R-:W-:Y:S01]  /*e860*/  LOP3.LUT R2, R7, R2, RZ, 0x3c, !PT ;  /* 0x0000000207027212 */ /* 0x000fe200078e3cff */
[----:B-1----:R-:W-:Y:S06]  /*e870*/  @!P0 BRA `(.L_x_388) ;  /* 0x0000000400cc8947 */ /* 0x002fec0003800000 */
.L_x_412:
[----:B------:R-:W-:Y:S01]  /*e880*/  IMAD R3, R0, 0x8, R3 ;  /* 0x0000000800037824 */ /* 0x000fe200078e0203 */
[----:B------:R-:W-:-:S07]  /*e890*/  SHF.L.U32 R0, R2, 0x1f, RZ ;  /* 0x0000001f02007819 */ /* 0x000fce00000006ff */
.L_x_389:
[----:B--2---:R2:W3:Y:S02]  /*e8a0*/  SYNCS.PHASECHK.TRANS64.TRYWAIT P0, [R3+URZ], R0 ;  /* 0x00000000030075a7 */ /* 0x0044e4000800017f */
[----:B---3--:R-:W-:Y:S05]  /*e8b0*/  @!P0 NANOSLEEP.SYNCS 0x989680 ;  /* 0x009896800000895d */ /* 0x008fea0003900000 */
[----:B------:R-:W3:Y:S02]  /*e8c0*/  @!P0 SYNCS.PHASECHK.TRANS64 P0, [R3+URZ], R0 ;  /* 0x00000000030085a7 */ /* 0x000ee4000800007f */
[----:B---3--:R-:W-:Y:S05]  /*e8d0*/  @!P0 BRA `(.L_x_389) ;  /* 0xfffffffc00f08947 */ /* 0x008fea000383ffff */
.L_x_371:
[----:B------:R-:W-:Y:S05]  /*e8e0*/  BSYNC B0 ;  /* 0x0000000000007941 */ /* 0x000fea0003800000 */
.L_x_370:
[----:B------:R-:W-:Y:S05]  /*e8f0*/  EXIT ;  /* 0x000000000000794d */ /* 0x000fea0003800000 */
.L_x_22:
[----:B---3--:R3:W4:Y:S02]  /*e900*/  SYNCS.PHASECHK.TRANS64.TRYWAIT P1, [R3+URZ], R0 ;  /* 0x00000000030075a7 */ /* 0x008724000802017f */
[----:B----4-:R-:W-:Y:S05]  /*e910*/  @!P1 NANOSLEEP.SYNCS 0x989680 ;  /* 0x009896800000995d */ /* 0x010fea0003900000 */
[----:B------:R-:W4:Y:S02]  /*e920*/  @!P1 SYNCS.PHASECHK.TRANS64 P1, [R3+URZ], R0 ;  /* 0x00000000030095a7 */ /* 0x000f24000802007f */
[----:B----4-:R-:W-:Y:S05]  /*e930*/  @!P1 BRA `(.L_x_22) ;  /* 0xfffffffc00f09947 */ /* 0x010fea000383ffff */
[----:B------:R-:W-:Y:S05]  /*e940*/  BRA `(.L_x_21) ;  /* 0xffffff2c00bc7947 */ /* 0x000fea000383ffff */
.L_x_27:
[----:B-1----:R-:W-:-:S04]  /*e950*/  IMAD.U32 R6, RZ, RZ, UR4 ;  /* 0x00000004ff067e24 */ /* 0x002fc8000f8e00ff */
[----:B------:R1:W2:Y:S03]  /*e960*/  SYNCS.PHASECHK.TRANS64.TRYWAIT P1, [R6+URZ], R5 ;  /* 0x00000005060075a7 */ /* 0x0002a6000802017f */
[----:B--2---:R-:W-:Y:S05]  /*e970*/  @!P1 NANOSLEEP.SYNCS 0x989680 ;  /* 0x009896800000995d */ /* 0x004fea0003900000 */
[----:B------:R-:W2:Y:S02]  /*e980*/  @!P1 SYNCS.PHASECHK.TRANS64 P1, [R6+URZ], R5 ;  /* 0x00000005060095a7 */ /* 0x000ea4000802007f */
[----:B--2---:R-:W-:Y:S05]  /*e990*/  @!P1 BRA `(.L_x_27) ;  /* 0xfffffffc00ec9947 */ /* 0x004fea000383ffff */
[----:B------:R-:W-:Y:S05]  /*e9a0*/  BRA `(.L_x_26) ;  /* 0xffffff3400147947 */ /* 0x000fea000383ffff */
.L_x_358:
[----:B------:R-:W-:Y:S01]  /*e9b0*/  BSSY B1, `(.L_x_390) ;  /* 0x0000006000017945 */ /* 0x000fe20003800000 */
[----:B------:R-:W-:-:S07]  /*e9c0*/  IMAD.MOV.U32 R15, RZ, RZ, -0x1 ;  /* 0xffffffffff0f7424 */ /* 0x000fce00078e00ff */
[----:B------:R-:W-:Y:S05]  /*e9d0*/  WARPSYNC.COLLECTIVE R15, `(.L_x_391) ;  /* 0x000000000f0c7348 */ /* 0x000fea0003c00000 */
[----:B------:R-:W-:Y:S02]  /*e9e0*/  ELECT P6, UR62, PT ;  /* 0x00000000003e782f */ /* 0x000fe400038c0000 */
[----:B------:R-:W-:Y:S01]  /*e9f0*/  MOV R14, UR62 ;  /* 0x0000003e000e7c02 */ /* 0x000fe20008000f00 */
[----:B------:R-:W-:Y:S10]  /*ea00*/  ENDCOLLECTIVE ;  /* 0x000000000000791b */ /* 0x000ff40003800000 */
.L_x_391:
[----:B------:R-:W-:Y:S05]  /*ea10*/  BSYNC B1 ;  /* 0x0000000000017941 */ /* 0x000fea0003800000 */
.L_x_390:
[----:B------:R-:W-:Y:S05]  /*ea20*/  BRA `(.L_x_392) ;  /* 0xffffffe800487947 */ /* 0x000fea000383ffff */
.L_x_361:
[----:B0-----:R0:W1:Y:S02]  /*ea30*/  SYNCS.PHASECHK.TRANS64.TRYWAIT P0, [R14+URZ+0x88], R5 ;  /* 0x000088050e0075a7 */ /* 0x001064000800017f */
[----:B-1----:R-:W-:Y:S05]  /*ea40*/  @!P0 NANOSLEEP.SYNCS 0x989680 ;  /* 0x009896800000895d */ /* 0x002fea0003900000 */
[----:B------:R-:W1:Y:S02]  /*ea50*/  @!P0 SYNCS.PHASECHK.TRANS64 P0, [R14+URZ+0x88], R5 ;  /* 0x000088050e0085a7 */ /* 0x000e64000800007f */
[----:B-1----:R-:W-:Y:S05]  /*ea60*/  @!P0 BRA `(.L_x_361) ;  /* 0xfffffffc00f08947 */ /* 0x002fea000383ffff */
[----:B------:R-:W-:Y:S05]  /*ea70*/  BRA `(.L_x_393) ;  /* 0xffffffe800847947 */ /* 0x000fea000383ffff */
.L_x_369:
[----:B------:R-:W-:Y:S01]  /*ea80*/  BSSY B0, `(.L_x_394) ;  /* 0x0000006000007945 */ /* 0x000fe20003800000 */
[----:B------:R-:W-:-:S07]  /*ea90*/  IMAD.MOV.U32 R15, RZ, RZ, -0x1 ;  /* 0xffffffffff0f7424 */ /* 0x000fce00078e00ff */
[----:B------:R-:W-:Y:S05]  /*eaa0*/  WARPSYNC.COLLECTIVE R15, `(.L_x_395) ;  /* 0x000000000f0c7348 */ /* 0x000fea0003c00000 */
[----:B------:R-:W-:Y:S02]  /*eab0*/  ELECT P6, UR62, PT ;  /* 0x00000000003e782f */ /* 0x000fe400038c0000 */
[----:B------:R-:W-:Y:S01]  /*eac0*/  MOV R14, UR62 ;  /* 0x0000003e000e7c02 */ /* 0x000fe20008000f00 */
[----:B------:R-:W-:Y:S10]  /*ead0*/  ENDCOLLECTIVE ;  /* 0x000000000000791b */ /* 0x000ff40003800000 */
.L_x_395:
[----:B------:R-:W-:Y:S05]  /*eae0*/  BSYNC B0 ;  /* 0x0000000000007941 */ /* 0x000fea0003800000 */
.L_x_394:
[----:B------:R-:W-:Y:S05]  /*eaf0*/  BRA `(.L_x_396) ;  /* 0xfffffff000f47947 */ /* 0x000fea000383ffff */
.L_x_373:
[----:B0-----:R0:W1:Y:S02]  /*eb00*/  SYNCS.PHASECHK.TRANS64.TRYWAIT P0, [R7+URZ], R2 ;  /* 0x00000002070075a7 */ /* 0x001064000800017f */
[----:B-1----:R-:W-:Y:S05]  /*eb10*/  @!P0 NANOSLEEP.SYNCS 0x989680 ;  /* 0x009896800000895d */ /* 0x002fea0003900000 */
[----:B------:R-:W1:Y:S02]  /*eb20*/  @!P0 SYNCS.PHASECHK.TRANS64 P0, [R7+URZ], R2 ;  /* 0x00000002070085a7 */ /* 0x000e64000800007f */
[----:B-1----:R-:W-:Y:S05]  /*eb30*/  @!P0 BRA `(.L_x_373) ;  /* 0xfffffffc00f08947 */ /* 0x002fea000383ffff */
[----:B------:R-:W-:Y:S05]  /*eb40*/  BRA `(.L_x_397) ;  /* 0xfffffff400387947 */ /* 0x000fea000383ffff */
.L_x_374:
[----:B0-----:R0:W1:Y:S02]  /*eb50*/  SYNCS.PHASECHK.TRANS64.TRYWAIT P0, [R9+URZ], R4 ;  /* 0x00000004090075a7 */ /* 0x001064000800017f */
[----:B-1----:R-:W-:Y:S05]  /*eb60*/  @!P0 NANOSLEEP.SYNCS 0x989680 ;  /* 0x009896800000895d */ /* 0x002fea0003900000 */
[----:B------:R-:W1:Y:S02]  /*eb70*/  @!P0 SYNCS.PHASECHK.TRANS64 P0, [R9+URZ], R4 ;  /* 0x00000004090085a7 */ /* 0x000e64000800007f */
[----:B-1----:R-:W-:Y:S05]  /*eb80*/  @!P0 BRA `(.L_x_374) ;  /* 0xfffffffc00f08947 */ /* 0x002fea000383ffff */
[----:B------:R-:W-:Y:S05]  /*eb90*/  BRA `(.L_x_398) ;  /* 0xfffffff400487947 */ /* 0x000fea000383ffff */
.L_x_375:
[----:B0-----:R0:W1:Y:S02]  /*eba0*/  SYNCS.PHASECHK.TRANS64.TRYWAIT P0, [R6+URZ], R5 ;  /* 0x00000005060075a7 */ /* 0x001064000800017f */
[----:B-1----:R-:W-:Y:S05]  /*ebb0*/  @!P0 NANOSLEEP.SYNCS 0x989680 ;  /* 0x009896800000895d */ /* 0x002fea0003900000 */
[----:B------:R-:W1:Y:S02]  /*ebc0*/  @!P0 SYNCS.PHASECHK.TRANS64 P0, [R6+URZ], R5 ;  /* 0x00000005060085a7 */ /* 0x000e64000800007f */
[----:B-1----:R-:W-:Y:S05]  /*ebd0*/  @!P0 BRA `(.L_x_375) ;  /* 0xfffffffc00f08947 */ /* 0x002fea000383ffff */
[----:B------:R-:W-:Y:S05]  /*ebe0*/  BRA `(.L_x_399) ;  /* 0xfffffff400587947 */ /* 0x000fea000383ffff */
.L_x_376:
[----:B0-----:R0:W1:Y:S02]  /*ebf0*/  SYNCS.PHASECHK.TRANS64.TRYWAIT P0, [R9+URZ], R4 ;  /* 0x00000004090075a7 */ /* 0x001064000800017f */
[----:B-1----:R-:W-:Y:S05]  /*ec00*/  @!P0 NANOSLEEP.SYNCS 0x989680 ;  /* 0x009896800000895d */ /* 0x002fea0003900000 */
[----:B------:R-:W1:Y:S02]  /*ec10*/  @!P0 SYNCS.PHASECHK.TRANS64 P0, [R9+URZ], R4 ;  /* 0x00000004090085a7 */ /* 0x000e64000800007f */
[----:B-1----:R-:W-:Y:S05]  /*ec20*/  @!P0 BRA `(.L_x_376) ;  /* 0xfffffffc00f08947 */ /* 0x002fea000383ffff */
[----:B------:R-:W-:Y:S05]  /*ec30*/  BRA `(.L_x_400) ;  /* 0xfffffff400687947 */ /* 0x000fea000383ffff */
.L_x_377:
[----:B0-----:R0:W1:Y:S02]  /*ec40*/  SYNCS.PHASECHK.TRANS64.TRYWAIT P0, [R6+URZ], R5 ;  /* 0x00000005060075a7 */ /* 0x001064000800017f */
[----:B-1----:R-:W-:Y:S05]  /*ec50*/  @!P0 NANOSLEEP.SYNCS 0x989680 ;  /* 0x009896800000895d */ /* 0x002fea0003900000 */
[----:B------:R-:W1:Y:S02]  /*ec60*/  @!P0 SYNCS.PHASECHK.TRANS64 P0, [R6+URZ], R5 ;  /* 0x00000005060085a7 */ /* 0x000e64000800007f */
[----:B-1----:R-:W-:Y:S05]  /*ec70*/  @!P0 BRA `(.L_x_377) ;  /* 0xfffffffc00f08947 */ /* 0x002fea000383ffff */
[----:B------:R-:W-:Y:S05]  /*ec80*/  BRA `(.L_x_401) ;  /* 0xfffffff400787947 */ /* 0x000fea000383ffff */
.L_x_378:
[----:B0-----:R0:W1:Y:S02]  /*ec90*/  SYNCS.PHASECHK.TRANS64.TRYWAIT P0, [R9+URZ], R4 ;  /* 0x00000004090075a7 */ /* 0x001064000800017f */
[----:B-1----:R-:W-:Y:S05]  /*eca0*/  @!P0 NANOSLEEP.SYNCS 0x989680 ;  /* 0x009896800000895d */ /* 0x002fea0003900000 */
[----:B------:R-:W1:Y:S02]  /*ecb0*/  @!P0 SYNCS.PHASECHK.TRANS64 P0, [R9+URZ], R4 ;  /* 0x00000004090085a7 */ /* 0x000e64000800007f */
[----:B-1----:R-:W-:Y:S05]  /*ecc0*/  @!P0 BRA `(.L_x_378) ;  /* 0xfffffffc00f08947 */ /* 0x002fea000383ffff */
[----:B------:R-:W-:Y:S05]  /*ecd0*/  BRA `(.L_x_402) ;  /* 0xfffffff400887947 */ /* 0x000fea000383ffff */
.L_x_379:
[----:B0-----:R0:W1:Y:S02]  /*ece0*/  SYNCS.PHASECHK.TRANS64.TRYWAIT P0, [R6+URZ], R5 ;  /* 0x00000005060075a7 */ /* 0x001064000800017f */
[----:B-1----:R-:W-:Y:S05]  /*ecf0*/  @!P0 NANOSLEEP.SYNCS 0x989680 ;  /* 0x009896800000895d */ /* 0x002fea0003900000 */
[----:B------:R-:W1:Y:S02]  /*ed00*/  @!P0 SYNCS.PHASECHK.TRANS64 P0, [R6+URZ], R5 ;  /* 0x00000005060085a7 */ /* 0x000e64000800007f */
[----:B-1----:R-:W-:Y:S05]  /*ed10*/  @!P0 BRA `(.L_x_379) ;  /* 0xfffffffc00f08947 */ /* 0x002fea000383ffff */
[----:B------:R-:W-:Y:S05]  /*ed20*/  BRA `(.L_x_403) ;  /* 0xfffffff400987947 */ /* 0x000fea000383ffff */
.L_x_380:
[----:B0-----:R0:W1:Y:S02]  /*ed30*/  SYNCS.PHASECHK.TRANS64.TRYWAIT P0, [R9+URZ], R4 ;  /* 0x00000004090075a7 */ /* 0x001064000800017f */
[----:B-1----:R-:W-:Y:S05]  /*ed40*/  @!P0 NANOSLEEP.SYNCS 0x989680 ;  /* 0x009896800000895d */ /* 0x002fea0003900000 */
[----:B------:R-:W1:Y:S02]  /*ed50*/  @!P0 SYNCS.PHASECHK.TRANS64 P0, [R9+URZ], R4 ;  /* 0x00000004090085a7 */ /* 0x000e64000800007f */
[----:B-1----:R-:W-:Y:S05]  /*ed60*/  @!P0 BRA `(.L_x_380) ;  /* 0xfffffffc00f08947 */ /* 0x002fea000383ffff */
[----:B------:R-:W-:Y:S05]  /*ed70*/  BRA `(.L_x_404) ;  /* 0xfffffff400a87947 */ /* 0x000fea000383ffff */
.L_x_381:
[----:B0-----:R0:W1:Y:S02]  /*ed80*/  SYNCS.PHASECHK.TRANS64.TRYWAIT P0, [R6+URZ], R5 ;  /* 0x00000005060075a7 */ /* 0x001064000800017f */
[----:B-1----:R-:W-:Y:S05]  /*ed90*/  @!P0 NANOSLEEP.SYNCS 0x989680 ;  /* 0x009896800000895d */ /* 0x002fea0003900000 */
[----:B------:R-:W1:Y:S02]  /*eda0*/  @!P0 SYNCS.PHASECHK.TRANS64 P0, [R6+URZ], R5 ;  /* 0x00000005060085a7 */ /* 0x000e64000800007f */
[----:B-1----:R-:W-:Y:S05]  /*edb0*/  @!P0 BRA `(.L_x_381) ;  /* 0xfffffffc00f08947 */ /* 0x002fea000383ffff */
[----:B------:R-:W-:Y:S05]  /*edc0*/  BRA `(.L_x_405) ;  /* 0xfffffff400b87947 */ /* 0x000fea000383ffff */
.L_x_382:
[----:B0-----:R0:W1:Y:S02]  /*edd0*/  SYNCS.PHASECHK.TRANS64.TRYWAIT P0, [R9+URZ], R4 ;  /* 0x00000004090075a7 */ /* 0x001064000800017f */
[----:B-1----:R-:W-:Y:S05]  /*ede0*/  @!P0 NANOSLEEP.SYNCS 0x989680 ;  /* 0x009896800000895d */ /* 0x002fea0003900000 */
[----:B------:R-:W1:Y:S02]  /*edf0*/  @!P0 SYNCS.PHASECHK.TRANS64 P0, [R9+URZ], R4 ;  /* 0x00000004090085a7 */ /* 0x000e64000800007f */
[----:B-1----:R-:W-:Y:S05]  /*ee00*/  @!P0 BRA `(.L_x_382) ;  /* 0xfffffffc00f08947 */ /* 0x002fea000383ffff */
[----:B------:R-:W-:Y:S05]  /*ee10*/  BRA `(.L_x_406) ;  /* 0xfffffff400c87947 */ /* 0x000fea000383ffff */
.L_x_383:
[----:B0-----:R0:W1:Y:S02]  /*ee20*/  SYNCS.PHASECHK.TRANS64.TRYWAIT P0, [R6+URZ], R5 ;  /* 0x00000005060075a7 */ /* 0x001064000800017f */
[----:B-1----:R-:W-:Y:S05]  /*ee30*/  @!P0 NANOSLEEP.SYNCS 0x989680 ;  /* 0x009896800000895d */ /* 0x002fea0003900000 */
[----:B------:R-:W1:Y:S02]  /*ee40*/  @!P0 SYNCS.PHASECHK.TRANS64 P0, [R6+URZ], R5 ;  /* 0x00000005060085a7 */ /* 0x000e64000800007f */
[----:B-1----:R-:W-:Y:S05]  /*ee50*/  @!P0 BRA `(.L_x_383) ;  /* 0xfffffffc00f08947 */ /* 0x002fea000383ffff */
[----:B------:R-:W-:Y:S05]  /*ee60*/  BRA `(.L_x_407) ;  /* 0xfffffff400d87947 */ /* 0x000fea000383ffff */
.L_x_384:
[----:B0-----:R0:W1:Y:S02]  /*ee70*/  SYNCS.PHASECHK.TRANS64.TRYWAIT P0, [R9+URZ], R4 ;  /* 0x00000004090075a7 */ /* 0x001064000800017f */
[----:B-1----:R-:W-:Y:S05]  /*ee80*/  @!P0 NANOSLEEP.SYNCS 0x989680 ;  /* 0x009896800000895d */ /* 0x002fea0003900000 */
[----:B------:R-:W1:Y:S02]  /*ee90*/  @!P0 SYNCS.PHASECHK.TRANS64 P0, [R9+URZ], R4 ;  /* 0x00000004090085a7 */ /* 0x000e64000800007f */
[----:B-1----:R-:W-:Y:S05]  /*eea0*/  @!P0 BRA `(.L_x_384) ;  /* 0xfffffffc00f08947 */ /* 0x002fea000383ffff */
[----:B------:R-:W-:Y:S05]  /*eeb0*/  BRA `(.L_x_408) ;  /* 0xfffffff400e87947 */ /* 0x000fea000383ffff */
.L_x_385:
[----:B0-----:R0:W1:Y:S02]  /*eec0*/  SYNCS.PHASECHK.TRANS64.TRYWAIT P0, [R6+URZ], R5 ;  /* 0x00000005060075a7 */ /* 0x001064000800017f */
[----:B-1----:R-:W-:Y:S05]  /*eed0*/  @!P0 NANOSLEEP.SYNCS 0x989680 ;  /* 0x009896800000895d */ /* 0x002fea0003900000 */
[----:B------:R-:W1:Y:S02]  /*eee0*/  @!P0 SYNCS.PHASECHK.TRANS64 P0, [R6+URZ], R5 ;  /* 0x00000005060085a7 */ /* 0x000e64000800007f */
[----:B-1----:R-:W-:Y:S05]  /*eef0*/  @!P0 BRA `(.L_x_385) ;  /* 0xfffffffc00f08947 */ /* 0x002fea000383ffff */
[----:B------:R-:W-:Y:S05]  /*ef00*/  BRA `(.L_x_409) ;  /* 0xfffffff400f87947 */ /* 0x000fea000383ffff */
.L_x_386:
[----:B0-----:R0:W1:Y:S02]  /*ef10*/  SYNCS.PHASECHK.TRANS64.TRYWAIT P0, [R9+URZ], R4 ;  /* 0x00000004090075a7 */ /* 0x001064000800017f */
[----:B-1----:R-:W-:Y:S05]  /*ef20*/  @!P0 NANOSLEEP.SYNCS 0x989680 ;  /* 0x009896800000895d */ /* 0x002fea0003900000 */
[----:B------:R-:W1:Y:S02]  /*ef30*/  @!P0 SYNCS.PHASECHK.TRANS64 P0, [R9+URZ], R4 ;  /* 0x00000004090085a7 */ /* 0x000e64000800007f */
[----:B-1----:R-:W-:Y:S05]  /*ef40*/  @!P0 BRA `(.L_x_386) ;  /* 0xfffffffc00f08947 */ /* 0x002fea000383ffff */
[----:B------:R-:W-:Y:S05]  /*ef50*/  BRA `(.L_x_410) ;  /* 0xfffffff800087947 */ /* 0x000fea000383ffff */
.L_x_387:
[----:B0-----:R0:W1:Y:S02]  /*ef60*/  SYNCS.PHASECHK.TRANS64.TRYWAIT P0, [R6+URZ], R5 ;  /* 0x00000005060075a7 */ /* 0x001064000800017f */
[----:B-1----:R-:W-:Y:S05]  /*ef70*/  @!P0 NANOSLEEP.SYNCS 0x989680 ;  /* 0x009896800000895d */ /* 0x002fea0003900000 */
[----:B------:R-:W1:Y:S02]  /*ef80*/  @!P0 SYNCS.PHASECHK.TRANS64 P0, [R6+URZ], R5 ;  /* 0x00000005060085a7 */ /* 0x000e64000800007f */
[----:B-1----:R-:W-:Y:S05]  /*ef90*/  @!P0 BRA `(.L_x_387) ;  /* 0xfffffffc00f08947 */ /* 0x002fea000383ffff */
[----:B------:R-:W-:Y:S05]  /*efa0*/  BRA `(.L_x_411) ;  /* 0xfffffff800187947 */ /* 0x000fea000383ffff */
.L_x_388:
[----:B-1----:R1:W2:Y:S02]  /*efb0*/  SYNCS.PHASECHK.TRANS64.TRYWAIT P0, [R9+URZ], R4 ;  /* 0x00000004090075a7 */ /* 0x0022a4000800017f */
[----:B--2---:R-:W-:Y:S05]  /*efc0*/  @!P0 NANOSLEEP.SYNCS 0x989680 ;  /* 0x009896800000895d */ /* 0x004fea0003900000 */
[----:B------:R-:W2:Y:S02]  /*efd0*/  @!P0 SYNCS.PHASECHK.TRANS64 P0, [R9+URZ], R4 ;  /* 0x00000004090085a7 */ /* 0x000ea4000800007f */
[----:B--2---:R-:W-:Y:S05]  /*efe0*/  @!P0 BRA `(.L_x_388) ;  /* 0xfffffffc00f08947 */ /* 0x004fea000383ffff */
[----:B------:R-:W-:Y:S05]  /*eff0*/  BRA `(.L_x_412) ;  /* 0xfffffff800207947 */ /* 0x000fea000383ffff */
.L_x_413:
[----:B------:R-:W-:-:S00]  /*f000*/  BRA `(.L_x_413) ;  /* 0xfffffffc00fc7947 */ /* 0x000fc0000383ffff */
[----:B------:R-:W-:-:S00]  /*f010*/  NOP ;  /* 0x0000000000007918 */ /* 0x000fc00000000000 */
        /* <DEDUP_REMOVED lines=14> */
.L_x_414:


//--------------------- .nv.global.init           --------------------------
	.section	.nv.global.init,"aw",@progbits
.nv.global.init:
	.type		$str$22,@object
	.size		$str$22,($str$23 - $str$22)
$str$22:
        /*0000*/ 	.byte	0x6b, 0x5f, 0x74, 0x69, 0x6c, 0x65, 0x5f, 0x63, 0x6f, 0x75, 0x6e, 0x74, 0x20, 0x3e, 0x3d, 0x20
        /*0010*/ 	.byte	0x31, 0x00
	.type		$str$23,@object
	.size		$str$23,(__unnamed_1 - $str$23)
$str$23:
        /*0012*/ 	.byte	0x2f, 0x74, 0x6d, 0x70, 0x2f, 0x63, 0x75, 0x74, 0x6c, 0x61, 0x73, 0x73, 0x5f, 0x73, 0x77, 0x65
        /*0022*/ 	.byte	0x65, 0x70, 0x5f, 0x73, 0x72, 0x63, 0x2f, 0x69, 0x6e, 0x63, 0x6c, 0x75, 0x64, 0x65, 0x2f, 0x63
        /*0032*/ 	.byte	0x75, 0x74, 0x6c, 0x61, 0x73, 0x73, 0x2f, 0x67, 0x65, 0x6d, 0x6d, 0x2f, 0x63, 0x6f, 0x6c, 0x6c
        /*0042*/ 	.byte	0x65, 0x63, 0x74, 0x69, 0x76, 0x65, 0x2f, 0x73, 0x6d, 0x39, 0x30, 0x5f, 0x6d, 0x6d, 0x61, 0x5f
        /*0052*/ 	.byte	0x74, 0x6d, 0x61, 0x5f, 0x67, 0x6d, 0x6d, 0x61, 0x5f, 0x73, 0x73, 0x5f, 0x77, 0x61, 0x72, 0x70
        /*0062*/ 	.byte	0x73, 0x70, 0x65, 0x63, 0x69, 0x61, 0x6c, 0x69, 0x7a, 0x65, 0x64, 0x2e, 0x68, 0x70, 0x70, 0x00
	.type		__unnamed_1,@object
	.size		__unnamed_1,(.L_0 - __unnamed_1)
__unnamed_1:
        /*0072*/ 	.byte	0x76, 0x6f, 0x69, 0x64, 0x20, 0x63, 0x75, 0x74, 0x6c, 0x61, 0x73, 0x73, 0x3a, 0x3a, 0x67, 0x65
        /* <DEDUP_REMOVED lines=181> */
        /*0bd2*/ 	.byte	0x00
.L_0:


//--------------------- .nv.shared._ZN7cutlass13device_kernelINS_4gemm6kernel13GemmUniversalIN4cute5tupleIJiiiiEEENS1_10collective13CollectiveMmaINS1_34MainloopSm90TmaGmmaWarpSpecializedILi17ENS5_IJNS4_1CILi2EEENSA_ILi1EEESC_EEENS1_35KernelTmaWarpSpecializedCooperativeEEENS5_IJNSA_ILi256EEENSA_ILi160EEENSA_ILi16EEEEEENS_10bfloat16_tENS5_IJlSC_lEEESK_SL_NS4_8TiledMMAINS4_8MMA_AtomIJNS4_4SM904GMMA27MMA_64x32x16_F32BF16BF16_SSILNSP_5MajorE0ELSR_0ELNSP_7ScaleInE1ELSS_1EEEEEENS4_6LayoutISD_NS5_IJSC_NSA_ILi0EEESW_EEEEENS5_IJNS4_10UnderscoreESZ_SZ_EEEEENS4_13SM90_TMA_LOADENS4_14ComposedLayoutINS4_7SwizzleILi1ELi4ELi3EEENS4_18smem_ptr_flag_bitsILi16EEENSV_INS5_IJNSA_ILi8EEESI_EEENS5_IJSI_SC_EEEEEEEvNS4_8identityENS4_23SM90_TMA_LOAD_MULTICASTES1C_vS1D_EENS_8epilogue10collective6detail29Sm90TmaWarpSpecializedAdapterINS1H_15DefaultEpilogueISK_SL_SL_NS1G_6thread17LinearCombinationISK_Li1EffLNS1L_9ScaleType4KindE0ELNS_15FloatRoundStyleE2ESK_EENS1_15EpilogueDefaultEEEEEvvEEEEvNT_6ParamsE --------------------------
	.section	.nv.shared._ZN7cutlass13device_kernelINS_4gemm6kernel13GemmUniversalIN4cute5tupleIJiiiiEEENS1_10collective13CollectiveMmaINS1_34MainloopSm90TmaGmmaWarpSpecializedILi17ENS5_IJNS4_1CILi2EEENSA_ILi1EEESC_EEENS1_35KernelTmaWarpSpecializedCooperativeEEENS5_IJNSA_ILi256EEENSA_ILi160EEENSA_ILi16EEEEEENS_10bfloat16_tENS5_IJlSC_lEEESK_SL_NS4_8TiledMMAINS4_8MMA_AtomIJNS4_4SM904GMMA27MMA_64x32x16_F32BF16BF16_SSILNSP_5MajorE0ELSR_0ELNSP_7ScaleInE1ELSS_1EEEEEENS4_6LayoutISD_NS5_IJSC_NSA_ILi0EEESW_EEEEENS5_IJNS4_10UnderscoreESZ_SZ_EEEEENS4_13SM90_TMA_LOADENS4_14ComposedLayoutINS4_7SwizzleILi1ELi4ELi3EEENS4_18smem_ptr_flag_bitsILi16EEENSV_INS5_IJNSA_ILi8EEESI_EEENS5_IJSI_SC_EEEEEEEvNS4_8identityENS4_23SM90_TMA_LOAD_MULTICASTES1C_vS1D_EENS_8epilogue10collective6detail29Sm90TmaWarpSpecializedAdapterINS1H_15DefaultEpilogueISK_SL_SL_NS1G_6thread17LinearCombinationISK_Li1EffLNS1L_9ScaleType4KindE0ELNS_15FloatRoundStyleE2ESK_EENS1_15EpilogueDefaultEEEEEvvEEEEvNT_6ParamsE,"aw",@nobits
	.sectionflags	@""
	.align	16
	.zero		1024


//--------------------- .nv.shared.reserved.0     --------------------------
	.section	.nv.shared.reserved.0,"aw",@nobits
	.weak		__nv_reservedSMEM_offset_0_alias
	.size		__nv_reservedSMEM_offset_0_alias, 0, 0
	.other		__nv_reservedSMEM_offset_0_alias,@"STO_CUDA_RESERVED_SHARED STV_DEFAULT"
__nv_reservedSMEM_offset_0_alias:
	.zero		0


//--------------------- .nv.global                --------------------------
	.section	.nv.global,"aw",@nobits
.nv.global:
	.type		_ZN40_INTERNAL_0a55f291_4_k_cu_092ffc33_155584cute1_E,@object
	.size		_ZN40_INTERNAL_0a55f291_4_k_cu_092ffc33_155584cute1_E,(_ZN40_INTERNAL_0a55f291_4_k_cu_092ffc33_155584cuda3std3__45__cpo6cbeginE - _ZN40_INTERNAL_0a55f291_4_k_cu_092ffc33_155584cute1_E)
_ZN40_INTERNAL_0a55f291_4_k_cu_092ffc33_155584cute1_E:
	.zero		1
	.type		_ZN40_INTERNAL_0a55f291_4_k_cu_092ffc33_155584cuda3std3__45__cpo6cbeginE,@object
	.size		_ZN40_INTERNAL_0a55f291_4_k_cu_092ffc33_155584cuda3std3__45__cpo6cbeginE,(_ZN40_INTERNAL_0a55f291_4_k_cu_092ffc33_155584cuda3std3__48in_placeE - _ZN40_INTERNAL_0a55f291_4_k_cu_092ffc33_155584cuda3std3__45__cpo6cbeginE)
_ZN40_INTERNAL_0a55f291_4_k_cu_092ffc33_155584cuda3std3__45__cpo6cbeginE:
	.zero		1
	.type		_ZN40_INTERNAL_0a55f291_4_k_cu_092ffc33_155584cuda3std3__48in_placeE,@object
	.size		_ZN40_INTERNAL_0a55f291_4_k_cu_092ffc33_155584cuda3std3__48in_placeE,(_ZN40_INTERNAL_0a55f291_4_k_cu_092ffc33_155584cuda3std6ranges3__45__cpo9iter_moveE - _ZN40_INTERNAL_0a55f291_4_k_cu_092ffc33_155584cuda3std3__48in_placeE)
_ZN40_INTERNAL_0a55f291_4_k_cu_092ffc33_155584cuda3std3__48in_placeE:
	.zero		1
	.type		_ZN40_INTERNAL_0a55f291_4_k_cu_092ffc33_155584cuda3std6ranges3__45__cpo9iter_moveE,@object
	.size		_ZN40_INTERNAL_0a55f291_4_k_cu_092ffc33_155584cuda3std6ranges3__45__cpo9iter_moveE,(_ZN40_INTERNAL_0a55f291_4_k_cu_092ffc33_155584cuda3std3__45__cpo5beginE - _ZN40_INTERNAL_0a55f291_4_k_cu_092ffc33_155584cuda3std6ranges3__45__cpo9iter_moveE)
_ZN40_INTERNAL_0a55f291_4_k_cu_092ffc33_155584cuda3std6ranges3__45__cpo9iter_moveE:
	.zero		1
	.type		_ZN40_INTERNAL_0a55f291_4_k_cu_092ffc33_155584cuda3std3__45__cpo5beginE,@object
	.size		_ZN40_INTERNAL_0a55f291_4_k_cu_092ffc33_155584cuda3std3__45__cpo5beginE,(_ZN40_INTERNAL_0a55f291_4_k_cu_092ffc33_155584cuda3std3__442_GLOBAL__N__0a55f291_4_k_cu_092ffc33_155586ignoreE - _ZN40_INTERNAL_0a55f291_4_k_cu_092ffc33_155584cuda3std3__45__cpo5beginE)
_ZN40_INTERNAL_0a55f291_4_k_cu_092ffc33_155584cuda3std3__45__cpo5beginE:
	.zero		1
	.type		_ZN40_INTERNAL_0a55f291_4_k_cu_092ffc33_155584cuda3std3__442_GLOBAL__N__0a55f291_4_k_cu_092ffc33_155586ignoreE,@object
	.size		_ZN40_INTERNAL_0a55f291_4_k_cu_092ffc33_155584cuda3std3__442_GLOBAL__N__0a55f291_4_k_cu_092ffc33_155586ignoreE,(_ZN40_INTERNAL_0a55f291_4_k_cu_092ffc33_155584cute7productE - _ZN40_INTERNAL_0a55f291_4_k_cu_092ffc33_155584cuda3std3__442_GLOBAL__N__0a55f291_4_k_cu_092ffc33_155586ignoreE)
_ZN40_INTERNAL_0a55f291_4_k_cu_092ffc33_155584cuda3std3__442_GLOBAL__N__0a55f291_4_k_cu_092ffc33_155586ignoreE:
	.zero		1
	.type		_ZN40_INTERNAL_0a55f291_4_k_cu_092ffc33_155584cute7productE,@object
	.size		_ZN40_INTERNAL_0a55f291_4_k_cu_092ffc33_155584cute7productE,(_ZN40_INTERNAL_0a55f291_4_k_cu_092ffc33_155584cuda3std3__45__cpo3endE - _ZN40_INTERNAL_0a55f291_4_k_cu_092ffc33_155584cute7productE)
_ZN40_INTERNAL_0a55f291_4_k_cu_092ffc33_155584cute7productE:
	.zero		1
	.type		_ZN40_INTERNAL_0a55f291_4_k_cu_092ffc33_155584cuda3std3__45__cpo3endE,@object
	.size		_ZN40_INTERNAL_0a55f291_4_k_cu_092ffc33_155584cuda3std3__45__cpo3endE,(_ZN40_INTERNAL_0a55f291_4_k_cu_092ffc33_155584cuda3std3__419piecewise_constructE - _ZN40_INTERNAL_0a55f291_4_k_cu_092ffc33_155584cuda3std3__45__cpo3endE)
_ZN40_INTERNAL_0a55f291_4_k_cu_092ffc33_155584cuda3std3__45__cpo3endE:
	.zero		1
	.type		_ZN40_INTERNAL_0a55f291_4_k_cu_092ffc33_155584cuda3std3__419piecewise_constructE,@object
	.size		_ZN40_INTERNAL_0a55f291_4_k_cu_092ffc33_155584cuda3std3__419piecewise_constructE,(_ZN40_INTERNAL_0a55f291_4_k_cu_092ffc33_155584cuda3std3__45__cpo4cendE - _ZN40_INTERNAL_0a55f291_4_k_cu_092ffc33_155584cuda3std3__419piecewise_constructE)
_ZN40_INTERNAL_0a55f291_4_k_cu_092ffc33_155584cuda3std3__419piecewise_constructE:
	.zero		1
	.type		_ZN40_INTERNAL_0a55f291_4_k_cu_092ffc33_155584cuda3std3__45__cpo4cendE,@object
	.size		_ZN40_INTERNAL_0a55f291_4_k_cu_092ffc33_155584cuda3std3__45__cpo4cendE,(_ZN40_INTERNAL_0a55f291_4_k_cu_092ffc33_155584cuda3std6ranges3__45__cpo4swapE - _ZN40_INTERNAL_0a55f291_4_k_cu_092ffc33_155584cuda3std3__45__cpo4cendE)
_ZN40_INTERNAL_0a55f291_4_k_cu_092ffc33_155584cuda3std3__45__cpo4cendE:
	.zero		1
	.type		_ZN40_INTERNAL_0a55f291_4_k_cu_092ffc33_155584cuda3std6ranges3__45__cpo4swapE,@object
	.size		_ZN40_INTERNAL_0a55f291_4_k_cu_092ffc33_155584cuda3std6ranges3__45__cpo4swapE,(.L_8 - _ZN40_INTERNAL_0a55f291_4_k_cu_092ffc33_155584cuda3std6ranges3__45__cpo4swapE)
_ZN40_INTERNAL_0a55f291_4_k_cu_092ffc33_155584cuda3std6ranges3__45__cpo4swapE:
	.zero		1
.L_8:


//--------------------- .nv.constant0._ZN7cutlass13device_kernelINS_4gemm6kernel13GemmUniversalIN4cute5tupleIJiiiiEEENS1_10collective13CollectiveMmaINS1_34MainloopSm90TmaGmmaWarpSpecializedILi17ENS5_IJNS4_1CILi2EEENSA_ILi1EEESC_EEENS1_35KernelTmaWarpSpecializedCooperativeEEENS5_IJNSA_ILi256EEENSA_ILi160EEENSA_ILi16EEEEEENS_10bfloat16_tENS5_IJlSC_lEEESK_SL_NS4_8TiledMMAINS4_8MMA_AtomIJNS4_4SM904GMMA27MMA_64x32x16_F32BF16BF16_SSILNSP_5MajorE0ELSR_0ELNSP_7ScaleInE1ELSS_1EEEEEENS4_6LayoutISD_NS5_IJSC_NSA_ILi0EEESW_EEEEENS5_IJNS4_10UnderscoreESZ_SZ_EEEEENS4_13SM90_TMA_LOADENS4_14ComposedLayoutINS4_7SwizzleILi1ELi4ELi3EEENS4_18smem_ptr_flag_bitsILi16EEENSV_INS5_IJNSA_ILi8EEESI_EEENS5_IJSI_SC_EEEEEEEvNS4_8identityENS4_23SM90_TMA_LOAD_MULTICASTES1C_vS1D_EENS_8epilogue10collective6detail29Sm90TmaWarpSpecializedAdapterINS1H_15DefaultEpilogueISK_SL_SL_NS1G_6thread17LinearCombinationISK_Li1EffLNS1L_9ScaleType4KindE0ELNS_15FloatRoundStyleE2ESK_EENS1_15EpilogueDefaultEEEEEvvEEEEvNT_6ParamsE --------------------------
	.section	.nv.constant0._ZN7cutlass13device_kernelINS_4gemm6kernel13GemmUniversalIN4cute5tupleIJiiiiEEENS1_10collective13CollectiveMmaINS1_34MainloopSm90TmaGmmaWarpSpecializedILi17ENS5_IJNS4_1CILi2EEENSA_ILi1EEESC_EEENS1_35KernelTmaWarpSpecializedCooperativeEEENS5_IJNSA_ILi256EEENSA_ILi160EEENSA_ILi16EEEEEENS_10bfloat16_tENS5_IJlSC_lEEESK_SL_NS4_8TiledMMAINS4_8MMA_AtomIJNS4_4SM904GMMA27MMA_64x32x16_F32BF16BF16_SSILNSP_5MajorE0ELSR_0ELNSP_7ScaleInE1ELSS_1EEEEEENS4_6LayoutISD_NS5_IJSC_NSA_ILi0EEESW_EEEEENS5_IJNS4_10UnderscoreESZ_SZ_EEEEENS4_13SM90_TMA_LOADENS4_14ComposedLayoutINS4_7SwizzleILi1ELi4ELi3EEENS4_18smem_ptr_flag_bitsILi16EEENSV_INS5_IJNSA_ILi8EEESI_EEENS5_IJSI_SC_EEEEEEEvNS4_8identityENS4_23SM90_TMA_LOAD_MULTICASTES1C_vS1D_EENS_8epilogue10collective6detail29Sm90TmaWarpSpecializedAdapterINS1H_15DefaultEpilogueISK_SL_SL_NS1G_6thread17LinearCombinationISK_Li1EffLNS1L_9ScaleType4KindE0ELNS_15FloatRoundStyleE2ESK_EENS1_15EpilogueDefaultEEEEEvvEEEEvNT_6ParamsE,"a",@progbits
	.sectionflags	@""
	.align	4
.nv.constant0._ZN7cutlass13device_kernelINS_4gemm6kernel13GemmUniversalIN4cute5tupleIJiiiiEEENS1_10collective13CollectiveMmaINS1_34MainloopSm90TmaGmmaWarpSpecializedILi17ENS5_IJNS4_1CILi2EEENSA_ILi1EEESC_EEENS1_35KernelTmaWarpSpecializedCooperativeEEENS5_IJNSA_ILi256EEENSA_ILi160EEENSA_ILi16EEEEEENS_10bfloat16_tENS5_IJlSC_lEEESK_SL_NS4_8TiledMMAINS4_8MMA_AtomIJNS4_4SM904GMMA27MMA_64x32x16_F32BF16BF16_SSILNSP_5MajorE0ELSR_0ELNSP_7ScaleInE1ELSS_1EEEEEENS4_6LayoutISD_NS5_IJSC_NSA_ILi0EEESW_EEEEENS5_IJNS4_10UnderscoreESZ_SZ_EEEEENS4_13SM90_TMA_LOADENS4_14ComposedLayoutINS4_7SwizzleILi1ELi4ELi3EEENS4_18smem_ptr_flag_bitsILi16EEENSV_INS5_IJNSA_ILi8EEESI_EEENS5_IJSI_SC_EEEEEEEvNS4_8identityENS4_23SM90_TMA_LOAD_MULTICASTES1C_vS1D_EENS_8epilogue10collective6detail29Sm90TmaWarpSpecializedAdapterINS1H_15DefaultEpilogueISK_SL_SL_NS1G_6thread17LinearCombinationISK_Li1EffLNS1L_9ScaleType4KindE0ELNS_15FloatRoundStyleE2ESK_EENS1_15EpilogueDefaultEEEEEvvEEEEvNT_6ParamsE:
	.zero		1664


//--------------------- SYMBOLS --------------------------

	.type		.nv.reservedSmem.offset0,@object
	.size		.nv.reservedSmem.offset0,0x4
	.type		__assertfail,@function
